def matmul_kernel(
    a_ptr,
    b_ptr,
    c_ptr,
    M,
    N,
    K,
    stride_am,
    stride_ak,
    stride_bk,
    stride_bn,
    stride_cm,
    stride_cn,
    BLOCK_M: tl.constexpr,
    BLOCK_N: tl.constexpr,
    BLOCK_K: tl.constexpr,
    GROUP_M: tl.constexpr,
):
    pid = tl.program_id(axis=0)
    num_pid_m = tl.cdiv(M, BLOCK_M)
    num_pid_n = tl.cdiv(N, BLOCK_N)
    num_pid_in_group = GROUP_M * num_pid_n
    group_id = pid // num_pid_in_group
    first_pid_m = group_id * GROUP_M
    group_size_m = min(num_pid_m - first_pid_m, GROUP_M)
    pid_m = first_pid_m + ((pid % num_pid_in_group) % group_size_m)
    pid_n = (pid % num_pid_in_group) // group_size_m

    offs_am = (pid_m * BLOCK_M + tl.arange(0, BLOCK_M)) % M
    offs_bn = (pid_n * BLOCK_N + tl.arange(0, BLOCK_N)) % N
    offs_k = tl.arange(0, BLOCK_K)
    a_ptrs = a_ptr + offs_am[:, None] * stride_am + offs_k[None, :] * stride_ak
    b_ptrs = b_ptr + offs_k[:, None] * stride_bk + offs_bn[None, :] * stride_bn

    acc = tl.zeros((BLOCK_M, BLOCK_N), dtype=tl.float32)
    for kk in range(0, tl.cdiv(K, BLOCK_K)):
        a = tl.load(a_ptrs, mask=offs_k[None, :] < K - kk * BLOCK_K, other=0.0)
        b = tl.load(b_ptrs, mask=offs_k[:, None] < K - kk * BLOCK_K, other=0.0)
        acc = tl.dot(a, b, acc)
        a_ptrs += BLOCK_K * stride_ak
        b_ptrs += BLOCK_K * stride_bk

    c = acc.to(c_ptr.dtype.element_ty)
    offs_cm = pid_m * BLOCK_M + tl.arange(0, BLOCK_M)
    offs_cn = pid_n * BLOCK_N + tl.arange(0, BLOCK_N)
    c_ptrs = c_ptr + offs_cm[:, None] * stride_cm + offs_cn[None, :] * stride_cn
    mask = (offs_cm[:, None] < M) & (offs_cn[None, :] < N)
    tl.store(c_ptrs, c, mask=mask)

# config = {"BLOCK_K": 128, "BLOCK_M": 64, "BLOCK_N": 64, "GROUP_M": 8, "arch": "sm_100", "dtype": "fp8e4m3", "num_ctas": 1, "num_stages": 4, "num_warps": 8}
# arch = sm_100


// ===== COMPILED SASS (sm_100a) =====

	.target	sm_100a

	.elftype	@"ET_EXEC"


//--------------------- .note.nv.tkinfo           --------------------------
	.section	.note.nv.tkinfo,"",@"SHT_NOTE"
	.sectionflags	@"SHF_NOTE_NV_TKINFO"
	.tkinfo
        /*0018*/ 	.word	0x00000081
        /*0030*/ 	.string	""
        /*0030*/ 	.string	"ptxas-blackwell"
        /*0030*/ 	.string	"Cuda compilation tools, release 12.9, V12.9.86"
        /*0030*/ 	.string	"Build cuda_12.9.r12.9/compiler.36037853_0"
        /*0030*/ 	.string	"-v  -suppress-debug-info  -lineinfo  -arch sm_100a "



//--------------------- .note.nv.cuver            --------------------------
	.section	.note.nv.cuver,"",@"SHT_NOTE"
	.sectionflags	@"SHF_NOTE_NV_CUVER"
        /*0018*/ 	.short	0x0001
        /*001a*/ 	.short	0x0064
        /*001c*/ 	.short	0x0001
        /*001e*/ 	.short	0x0000
        /*0020*/ 	.short	0x0001
        /*0022*/ 	.short	0x0000


//--------------------- .nv.info                  --------------------------
	.section	.nv.info,"",@"SHT_CUDA_INFO"
	.align	4


	//----- nvinfo : EIATTR_REGCOUNT
	.align		4
        /*0000*/ 	.byte	0x04, 0x2f
        /*0002*/ 	.short	(.L_4 - .L_3)
	.align		4
.L_3:
        /*0004*/ 	.word	index@(matmul_kernel)
        /*0008*/ 	.word	0x000000f4


	//----- nvinfo : EIATTR_FRAME_SIZE
	.align		4
.L_4:
        /*000c*/ 	.byte	0x04, 0x11
        /*000e*/ 	.short	(.L_6 - .L_5)
	.align		4
.L_5:
        /*0010*/ 	.word	index@($__internal_2_$__cuda_sm10x_tcgen05_guardrail_trap_unallocated_columns_being_dealloced)
        /*0014*/ 	.word	0x00000000


	//----- nvinfo : EIATTR_FRAME_SIZE
	.align		4
.L_6:
        /*0018*/ 	.byte	0x04, 0x11
        /*001a*/ 	.short	(.L_8 - .L_7)
	.align		4
.L_7:
        /*001c*/ 	.word	index@($__internal_1_$__cuda_sm10x_tcgen05_guardrail_trap_phase_invalid_during_alloc)
        /*0020*/ 	.word	0x00000000


	//----- nvinfo : EIATTR_FRAME_SIZE
	.align		4
.L_8:
        /*0024*/ 	.byte	0x04, 0x11
        /*0026*/ 	.short	(.L_10 - .L_9)
	.align		4
.L_9:
        /*0028*/ 	.word	index@($__internal_0_$__cuda_sm10x_tcgen05_guardrail_trap_col_being_dealloced_not_returned_by_alloc)
        /*002c*/ 	.word	0x00000000


	//----- nvinfo : EIATTR_FRAME_SIZE
	.align		4
.L_10:
        /*0030*/ 	.byte	0x04, 0x11
        /*0032*/ 	.short	(.L_12 - .L_11)
	.align		4
.L_11:
        /*0034*/ 	.word	index@(matmul_kernel)
        /*0038*/ 	.word	0x00000000


	//----- nvinfo : EIATTR_MIN_STACK_SIZE
	.align		4
.L_12:
        /*003c*/ 	.byte	0x04, 0x12
        /*003e*/ 	.short	(.L_14 - .L_13)
	.align		4
.L_13:
        /*0040*/ 	.word	index@(matmul_kernel)
        /*0044*/ 	.word	0x00000000
.L_14:


//--------------------- .nv.info.matmul_kernel    --------------------------
	.section	.nv.info.matmul_kernel,"",@"SHT_CUDA_INFO"
	.sectionflags	@""
	.align	4


	//----- nvinfo : EIATTR_CUDA_API_VERSION
	.align		4
        /*0000*/ 	.byte	0x04, 0x37
        /*0002*/ 	.short	(.L_16 - .L_15)
.L_15:
        /*0004*/ 	.word	0x00000081


	//----- nvinfo : EIATTR_KPARAM_INFO
	.align		4
.L_16:
        /*0008*/ 	.byte	0x04, 0x17
        /*000a*/ 	.short	(.L_18 - .L_17)
.L_17:
        /*000c*/ 	.word	0x00000000
        /*0010*/ 	.short	0x000d
        /*0012*/ 	.short	0x0048
        /*0014*/ 	.byte	0x00, 0xf4, 0x21, 0x00


	//----- nvinfo : EIATTR_KPARAM_INFO
	.align		4
.L_18:
        /*0018*/ 	.byte	0x04, 0x17
        /*001a*/ 	.short	(.L_20 - .L_19)
.L_19:
        /*001c*/ 	.word	0x00000000
        /*0020*/ 	.short	0x000c
        /*0022*/ 	.short	0x0040
        /*0024*/ 	.byte	0x00, 0xf4, 0x21, 0x00


	//----- nvinfo : EIATTR_KPARAM_INFO
	.align		4
.L_20:
        /*0028*/ 	.byte	0x04, 0x17
        /*002a*/ 	.short	(.L_22 - .L_21)
.L_21:
        /*002c*/ 	.word	0x00000000
        /*0030*/ 	.short	0x000b
        /*0032*/ 	.short	0x0038
        /*0034*/ 	.byte	0x00, 0xf0, 0x11, 0x00


	//----- nvinfo : EIATTR_KPARAM_INFO
	.align		4
.L_22:
        /*0038*/ 	.byte	0x04, 0x17
        /*003a*/ 	.short	(.L_24 - .L_23)
.L_23:
        /*003c*/ 	.word	0x00000000
        /*0040*/ 	.short	0x000a
        /*0042*/ 	.short	0x0034
        /*0044*/ 	.byte	0x00, 0xf0, 0x11, 0x00


	//----- nvinfo : EIATTR_KPARAM_INFO
	.align		4
.L_24:
        /*0048*/ 	.byte	0x04, 0x17
        /*004a*/ 	.short	(.L_26 - .L_25)
.L_25:
        /*004c*/ 	.word	0x00000000
        /*0050*/ 	.short	0x0009
        /*0052*/ 	.short	0x0030
        /*0054*/ 	.byte	0x00, 0xf0, 0x11, 0x00


	//----- nvinfo : EIATTR_KPARAM_INFO
	.align		4
.L_26:
        /*0058*/ 	.byte	0x04, 0x17
        /*005a*/ 	.short	(.L_28 - .L_27)
.L_27:
        /*005c*/ 	.word	0x00000000
        /*0060*/ 	.short	0x0008
        /*0062*/ 	.short	0x002c
        /*0064*/ 	.byte	0x00, 0xf0, 0x11, 0x00


	//----- nvinfo : EIATTR_KPARAM_INFO
	.align		4
.L_28:
        /*0068*/ 	.byte	0x04, 0x17
        /*006a*/ 	.short	(.L_30 - .L_29)
.L_29:
        /*006c*/ 	.word	0x00000000
        /*0070*/ 	.short	0x0007
        /*0072*/ 	.short	0x0028
        /*0074*/ 	.byte	0x00, 0xf0, 0x11, 0x00


	//----- nvinfo : EIATTR_KPARAM_INFO
	.align		4
.L_30:
        /*0078*/ 	.byte	0x04, 0x17
        /*007a*/ 	.short	(.L_32 - .L_31)
.L_31:
        /*007c*/ 	.word	0x00000000
        /*0080*/ 	.short	0x0006
        /*0082*/ 	.short	0x0024
        /*0084*/ 	.byte	0x00, 0xf0, 0x11, 0x00


	//----- nvinfo : EIATTR_KPARAM_INFO
	.align		4
.L_32:
        /*0088*/ 	.byte	0x04, 0x17
        /*008a*/ 	.short	(.L_34 - .L_33)
.L_33:
        /*008c*/ 	.word	0x00000000
        /*0090*/ 	.short	0x0005
        /*0092*/ 	.short	0x0020
        /*0094*/ 	.byte	0x00, 0xf0, 0x11, 0x00


	//----- nvinfo : EIATTR_KPARAM_INFO
	.align		4
.L_34:
        /*0098*/ 	.byte	0x04, 0x17
        /*009a*/ 	.short	(.L_36 - .L_35)
.L_35:
        /*009c*/ 	.word	0x00000000
        /*00a0*/ 	.short	0x0004
        /*00a2*/ 	.short	0x001c
        /*00a4*/ 	.byte	0x00, 0xf0, 0x11, 0x00


	//----- nvinfo : EIATTR_KPARAM_INFO
	.align		4
.L_36:
        /*00a8*/ 	.byte	0x04, 0x17
        /*00aa*/ 	.short	(.L_38 - .L_37)
.L_37:
        /*00ac*/ 	.word	0x00000000
        /*00b0*/ 	.short	0x0003
        /*00b2*/ 	.short	0x0018
        /*00b4*/ 	.byte	0x00, 0xf0, 0x11, 0x00


	//----- nvinfo : EIATTR_KPARAM_INFO
	.align		4
.L_38:
        /*00b8*/ 	.byte	0x04, 0x17
        /*00ba*/ 	.short	(.L_40 - .L_39)
.L_39:
        /*00bc*/ 	.word	0x00000000
        /*00c0*/ 	.short	0x0002
        /*00c2*/ 	.short	0x0010
        /*00c4*/ 	.byte	0x00, 0xf4, 0x21, 0x00


	//----- nvinfo : EIATTR_KPARAM_INFO
	.align		4
.L_40:
        /*00c8*/ 	.byte	0x04, 0x17
        /*00ca*/ 	.short	(.L_42 - .L_41)
.L_41:
        /*00cc*/ 	.word	0x00000000
        /*00d0*/ 	.short	0x0001
        /*00d2*/ 	.short	0x0008
        /*00d4*/ 	.byte	0x00, 0xf4, 0x21, 0x00


	//----- nvinfo : EIATTR_KPARAM_INFO
	.align		4
.L_42:
        /*00d8*/ 	.byte	0x04, 0x17
        /*00da*/ 	.short	(.L_44 - .L_43)
.L_43:
        /*00dc*/ 	.word	0x00000000
        /*00e0*/ 	.short	0x0000
        /*00e2*/ 	.short	0x0000
        /*00e4*/ 	.byte	0x00, 0xf4, 0x21, 0x00


	//----- nvinfo : EIATTR_AT_ENTRY_FRAGMENTS
	.align		4
.L_44:
        /*00e8*/ 	.byte	0x04, 0x4f
        /*00ea*/ 	.short	(.L_46 - .L_45)


	//   ....[0]....
.L_45:
        /*00ec*/ 	.word	0x00000004


	//----- nvinfo : EIATTR_RESERVED_SMEM_USED
	.align		4
.L_46:
        /*00f0*/ 	.byte	0x01, 0x41
	.zero		2


	//----- nvinfo : EIATTR_SPARSE_MMA_MASK
	.align		4
        /*00f4*/ 	.byte	0x03, 0x50
        /*00f6*/ 	.short	0x0000


	//----- nvinfo : EIATTR_TCGEN05_1CTA_USED
	.align		4
        /*00f8*/ 	.byte	0x01, 0x51
	.zero		2


	//----- nvinfo : EIATTR_MAXREG_COUNT
	.align		4
        /*00fc*/ 	.byte	0x03, 0x1b
        /*00fe*/ 	.short	0x00ff


	//----- nvinfo : EIATTR_NUM_BARRIERS
	.align		4
        /*0100*/ 	.byte	0x02, 0x4c
        /*0102*/ 	.byte	0x01
	.zero		1


	//----- nvinfo : EIATTR_INT_WARP_WIDE_INSTR_OFFSETS
	.align		4
        /*0104*/ 	.byte	0x04, 0x31
        /*0106*/ 	.short	(.L_48 - .L_47)


	//   ....[0]....
.L_47:
        /*0108*/ 	.word	0x00002490


	//   ....[1]....
        /*010c*/ 	.word	0x000024a0


	//   ....[2]....
        /*0110*/ 	.word	0x00004110


	//   ....[3]....
        /*0114*/ 	.word	0x00007510


	//   ....[4]....
        /*0118*/ 	.word	0x00007560


	//----- nvinfo : EIATTR_COOP_GROUP_MASK_REGIDS
	.align		4
.L_48:
        /*011c*/ 	.byte	0x04, 0x29
        /*011e*/ 	.short	(.L_50 - .L_49)


	//   ....[0]....
.L_49:
        /*0120*/ 	.word	0xffffffff


	//   ....[1]....
        /*0124*/ 	.word	0xffffffff


	//   ....[2]....
        /*0128*/ 	.word	0xffffffff


	//   ....[3]....
        /*012c*/ 	.word	0xffffffff


	//----- nvinfo : EIATTR_COOP_GROUP_INSTR_OFFSETS
	.align		4
.L_50:
        /*0130*/ 	.byte	0x04, 0x28
        /*0132*/ 	.short	(.L_52 - .L_51)


	//   ....[0]....
.L_51:
        /*0134*/ 	.word	0x00000060


	//   ....[1]....
        /*0138*/ 	.word	0x00000320


	//   ....[2]....
        /*013c*/ 	.word	0x000073a0


	//   ....[3]....
        /*0140*/ 	.word	0x00007610


	//----- nvinfo : EIATTR_VRC_CTA_INIT_COUNT
	.align		4
.L_52:
        /*0144*/ 	.byte	0x02, 0x4a
        /*0146*/ 	.byte	0x80
	.zero		1


	//----- nvinfo : EIATTR_MBARRIER_INSTR_OFFSETS
	.align		4
        /*0148*/ 	.byte	0x04, 0x39
        /*014a*/ 	.short	(.L_54 - .L_53)


	//   ....[0]....
.L_53:
        /*014c*/ 	.word	0x00002610
        /*0150*/ 	.word	0x000000ff
        /*0154*/ 	.word	0x00000000
        /*0158*/ 	.short	0x0100
        /*015a*/ 	.byte	0x06
	.zero		1


	//   ....[1]....
        /*015c*/ 	.word	0x00004140
        /*0160*/ 	.word	0x000000ff
        /*0164*/ 	.word	0x00008008
        /*0168*/ 	.short	0x0100
        /*016a*/ 	.byte	0x09
	.zero		1


	//   ....[2]....
        /*016c*/ 	.word	0x00004f70
        /*0170*/ 	.word	0x000000ff
        /*0174*/ 	.word	0x00000000
        /*0178*/ 	.short	0x010a
        /*017a*/ 	.byte	0x06
	.zero		1


	//   ....[3]....
        /*017c*/ 	.word	0x000066f0
        /*0180*/ 	.word	0x000000ff
        /*0184*/ 	.word	0x00000000
        /*0188*/ 	.short	0x010a
        /*018a*/ 	.byte	0x06
	.zero		1


	//   ....[4]....
        /*018c*/ 	.word	0x00006890
        /*0190*/ 	.word	0x000000ff
        /*0194*/ 	.word	0x00008000
        /*0198*/ 	.short	0x0108
        /*019a*/ 	.byte	0x09
	.zero		1


	//   ....[5]....
        /*019c*/ 	.word	0x00006940
        /*01a0*/ 	.word	0x000000ff
        /*01a4*/ 	.word	0x00008008
        /*01a8*/ 	.short	0x0108
        /*01aa*/ 	.byte	0x09
	.zero		1


	//   ....[6]....
        /*01ac*/ 	.word	0x00007630
        /*01b0*/ 	.word	0x000000ff
        /*01b4*/ 	.word	0x00000000
        /*01b8*/ 	.short	0x010a
        /*01ba*/ 	.byte	0x06
	.zero		1


	//   ....[7]....
        /*01bc*/ 	.word	0x00007660
        /*01c0*/ 	.word	0x000000ff
        /*01c4*/ 	.word	0x00000000
        /*01c8*/ 	.short	0x010a
        /*01ca*/ 	.byte	0x06
	.zero		1


	//----- nvinfo : EIATTR_NUM_MBARRIERS
	.align		4
.L_54:
        /*01cc*/ 	.byte	0x03, 0x38
        /*01ce*/ 	.short	0x0002


	//----- nvinfo : EIATTR_EXIT_INSTR_OFFSETS
	.align		4
        /*01d0*/ 	.byte	0x04, 0x1c
        /*01d2*/ 	.short	(.L_56 - .L_55)


	//   ....[0]....
.L_55:
        /*01d4*/ 	.word	0x00007620


	//----- nvinfo : EIATTR_REQNTID
	.align		4
.L_56:
        /*01d8*/ 	.byte	0x04, 0x10
        /*01da*/ 	.short	(.L_58 - .L_57)
.L_57:
        /*01dc*/ 	.word	0x00000100
        /*01e0*/ 	.word	0x00000001
        /*01e4*/ 	.word	0x00000001


	//----- nvinfo : EIATTR_CRS_STACK_SIZE
	.align		4
.L_58:
        /*01e8*/ 	.byte	0x04, 0x1e
        /*01ea*/ 	.short	(.L_60 - .L_59)
.L_59:
        /*01ec*/ 	.word	0x00000000


	//----- nvinfo : EIATTR_CBANK_PARAM_SIZE
	.align		4
.L_60:
        /*01f0*/ 	.byte	0x03, 0x19
        /*01f2*/ 	.short	0x0050


	//----- nvinfo : EIATTR_PARAM_CBANK
	.align		4
        /*01f4*/ 	.byte	0x04, 0x0a
        /*01f6*/ 	.short	(.L_62 - .L_61)
	.align		4
.L_61:
        /*01f8*/ 	.word	index@(.nv.constant0.matmul_kernel)
        /*01fc*/ 	.short	0x0380
        /*01fe*/ 	.short	0x0050


	//----- nvinfo : EIATTR_SW_WAR
	.align		4
.L_62:
        /*0200*/ 	.byte	0x04, 0x36
        /*0202*/ 	.short	(.L_64 - .L_63)
.L_63:
        /*0204*/ 	.word	0x00000008
.L_64:


//--------------------- .nv.compat                --------------------------
	.section	.nv.compat,"",@"SHT_CUDA_COMPAT_INFO"
	.align	4
        /*0000*/ 	.byte	0x02, 0x02, 0x02, 0x00, 0x02, 0x05, 0x05, 0x00, 0x02, 0x03, 0x00, 0x00, 0x02, 0x06, 0x01, 0x00


//--------------------- .nv.callgraph             --------------------------
	.section	.nv.callgraph,"",@"SHT_CUDA_CALLGRAPH"
	.align	4
	.sectionentsize	8
	.align		4
        /*0000*/ 	.word	0x00000000
	.align		4
        /*0004*/ 	.word	0xffffffff
	.align		4
        /*0008*/ 	.word	0x00000000
	.align		4
        /*000c*/ 	.word	0xfffffffe
	.align		4
        /*0010*/ 	.word	0x00000000
	.align		4
        /*0014*/ 	.word	0xfffffffd
	.align		4
        /*0018*/ 	.word	0x00000000
	.align		4
        /*001c*/ 	.word	0xfffffffc


//--------------------- .text.matmul_kernel       --------------------------
	.section	.text.matmul_kernel,"ax",@progbits
	.align	128
        .global         matmul_kernel
        .type           matmul_kernel,@function
        .size           matmul_kernel,(.L_x_20 - matmul_kernel)
        .other          matmul_kernel,@"STO_CUDA_ENTRY STV_DEFAULT"
matmul_kernel:
.text.matmul_kernel:
[----:B------:R-:W0:Y:S01]  /*0000*/  LDC R1, c[0x0][0x37c] ;  /* 0x0000df00ff017b82 */ /* 0x000e220000000800 */
[----:B------:R-:W1:Y:S01]  /*0010*/  S2R R0, SR_TID.X ;  /* 0x0000000000007919 */ /* 0x000e620000002100 */
[----:B------:R-:W2:Y:S01]  /*0020*/  LDCU.64 UR18, c[0x0][0x358] ;  /* 0x00006b00ff1277ac */ /* 0x000ea20008000a00 */
[----:B-1----:R-:W-:-:S13]  /*0030*/  ISETP.GE.U32.AND P1, PT, R0, 0x20, PT ;  /* 0x000000200000780c */ /* 0x002fda0003f26070 */
[----:B--2---:R-:W-:Y:S05]  /*0040*/  @P1 BRA `(.L_x_0) ;  /* 0x0000000000b81947 */ /* 0x004fea0003800000 */
[----:B------:R-:W1:Y:S01]  /*0050*/  S2UR UR6, SR_CgaCtaId ;  /* 0x00000000000679c3 */ /* 0x000e620000008800 */
[----:B------:R-:W-:Y:S01]  /*0060*/  NOP ;  /* 0x0000000000007918 */ /* 0x000fe20000000000 */
[----:B------:R-:W-:Y:S02]  /*0070*/  UMOV UR4, 0x40 ;  /* 0x0000004000047882 */ /* 0x000fe40000000000 */
[----:B-1----:R-:W-:-:S09]  /*0080*/  ULEA UR4, UR6, UR4, 0x18 ;  /* 0x0000000406047291 */ /* 0x002fd2000f8ec0ff */
[----:B------:R-:W1:Y:S01]  /*0090*/  LDS.U8 R2, [UR4] ;  /* 0x00000004ff027984 */ /* 0x000e620008000000 */
[----:B------:R-:W-:Y:S02]  /*00a0*/  UMOV UR4, 0x400 ;  /* 0x0000040000047882 */ /* 0x000fe40000000000 */
[----:B------:R-:W-:Y:S01]  /*00b0*/  ULEA UR4, UR6, UR4, 0x18 ;  /* 0x0000000406047291 */ /* 0x000fe2000f8ec0ff */
[----:B-1----:R-:W-:-:S13]  /*00c0*/  ISETP.NE.AND P0, PT, R2, RZ, PT ;  /* 0x000000ff0200720c */ /* 0x002fda0003f05270 */
[----:B------:R-:W-:Y:S05]  /*00d0*/  @P0 BRA `(.L_x_1) ;  /* 0x00000000007c0947 */ /* 0x000fea0003800000 */
[----:B------:R-:W-:-:S13]  /*00e0*/  ELECT P0, URZ, PT ;  /* 0x0000000000ff782f */ /* 0x000fda0003800000 */
[----:B------:R-:W-:Y:S05]  /*00f0*/  @!P0 BRA `(.L_x_2) ;  /* 0x0000000000848947 */ /* 0x000fea0003800000 */
[----:B------:R-:W-:Y:S01]  /*0100*/  UMOV UR5, 0x2 ;  /* 0x0000000200057882 */ /* 0x000fe20000000000 */
[----:B------:R-:W-:Y:S02]  /*0110*/  IMAD.MOV.U32 R5, RZ, RZ, 0x1 ;  /* 0x00000001ff057424 */ /* 0x000fe400078e00ff */
[----:B------:R-:W-:Y:S02]  /*0120*/  IMAD.MOV.U32 R3, RZ, RZ, 0x3 ;  /* 0x00000003ff037424 */ /* 0x000fe400078e00ff */
[----:B------:R-:W-:Y:S04]  /*0130*/  DEPBAR.LE SB1, 0x36 ;  /* 0x00009d800000791a */ /* 0x000fe80000000000 */
[----:B------:R-:W1:Y:S02]  /*0140*/  UTCATOMSWS.FIND_AND_SET.ALIGN UP0, UR5, UR5 ;  /* 0x00000005000575e3 */ /* 0x000e640008000800 */
[----:B-1----:R-:W-:-:S04]  /*0150*/  PLOP3.LUT P0, PT, PT, PT, UP0, 0x80, 0x8 ;  /* 0x000000000008781c */ /* 0x002fc80003f0f008 */
[----:B------:R-:W-:-:S04]  /*0160*/  SEL R2, RZ, 0xffffffff, !P0 ;  /* 0xffffffffff027807 */ /* 0x000fc80004000000 */
[----:B------:R-:W-:Y:S01]  /*0170*/  ISETP.NE.AND P0, PT, R2, RZ, PT ;  /* 0x000000ff0200720c */ /* 0x000fe20003f05270 */
[----:B------:R-:W-:-:S12]  /*0180*/  IMAD.U32 R2, RZ, RZ, UR5 ;  /* 0x00000005ff027e24 */ /* 0x000fd8000f8e00ff */
[----:B------:R-:W-:Y:S05]  /*0190*/  @P0 BRA `(.L_x_3) ;  /* 0x0000000000240947 */ /* 0x000fea0003800000 */
.L_x_4:
[----:B------:R-:W-:Y:S05]  /*01a0*/  NANOSLEEP 0x64 ;  /* 0x000000640000795d */ /* 0x000fea0003800000 */
[----:B------:R-:W-:-:S05]  /*01b0*/  UMOV UR5, 0x2 ;  /* 0x0000000200057882 */ /* 0x000fca0000000000 */
[----:B------:R-:W-:Y:S04]  /*01c0*/  DEPBAR.LE SB1, 0x36 ;  /* 0x00009d800000791a */ /* 0x000fe80000000000 */
[----:B------:R-:W1:Y:S02]  /*01d0*/  UTCATOMSWS.FIND_AND_SET.ALIGN UP0, UR5, UR5 ;  /* 0x00000005000575e3 */ /* 0x000e640008000800 */
[----:B-1----:R-:W-:-:S04]  /*01e0*/  PLOP3.LUT P0, PT, PT, PT, UP0, 0x80, 0x8 ;  /* 0x000000000008781c */ /* 0x002fc80003f0f008 */
[----:B------:R-:W-:-:S04]  /*01f0*/  SEL R2, RZ, 0xffffffff, !P0 ;  /* 0xffffffffff027807 */ /* 0x000fc80004000000 */
[----:B------:R-:W-:Y:S01]  /*0200*/  ISETP.NE.AND P0, PT, R2, RZ, PT ;  /* 0x000000ff0200720c */ /* 0x000fe20003f05270 */
[----:B------:R-:W-:-:S12]  /*0210*/  IMAD.U32 R2, RZ, RZ, UR5 ;  /* 0x00000005ff027e24 */ /* 0x000fd8000f8e00ff */
[----:B------:R-:W-:Y:S05]  /*0220*/  @!P0 BRA `(.L_x_4) ;  /* 0xfffffffc00dc8947 */ /* 0x000fea000383ffff */
.L_x_3:
[C---:B------:R-:W-:Y:S01]  /*0230*/  VIADD R4, R2.reuse, 0x10 ;  /* 0x0000001002047836 */ /* 0x040fe20000000000 */
[----:B------:R-:W-:Y:S01]  /*0240*/  UMOV UR5, 0x50 ;  /* 0x0000005000057882 */ /* 0x000fe20000000000 */
[----:B------:R-:W-:Y:S01]  /*0250*/  SHF.L.U32 R3, R3, R2, RZ ;  /* 0x0000000203037219 */ /* 0x000fe200000006ff */
[----:B------:R-:W-:Y:S01]  /*0260*/  ULEA UR5, UR6, UR5, 0x18 ;  /* 0x0000000506057291 */ /* 0x000fe2000f8ec0ff */
[----:B------:R-:W-:Y:S01]  /*0270*/  IMAD.SHL.U32 R2, R2, 0x20, RZ ;  /* 0x0000002002027824 */ /* 0x000fe200078e00ff */
[----:B------:R-:W-:-:S04]  /*0280*/  SHF.L.U32 R4, R5, R4, RZ ;  /* 0x0000000405047219 */ /* 0x000fc800000006ff */
[----:B------:R-:W-:-:S05]  /*0290*/  LOP3.LUT R3, R4, R3, RZ, 0xfc, !PT ;  /* 0x0000000304037212 */ /* 0x000fca00078efcff */
[----:B------:R1:W-:Y:S04]  /*02a0*/  ATOMS.OR RZ, [UR5], R3 ;  /* 0x00000003ffff798c */ /* 0x0003e8000b000005 */
[----:B------:R1:W-:Y:S01]  /*02b0*/  STS [UR4], R2 ;  /* 0x00000002ff007988 */ /* 0x0003e20008000804 */
[----:B------:R-:W-:Y:S05]  /*02c0*/  BRA `(.L_x_2) ;  /* 0x0000000000107947 */ /* 0x000fea0003800000 */
.L_x_1:
[----:B------:R-:W-:-:S05]  /*02d0*/  IMAD.MOV.U32 R2, RZ, RZ, -0x1 ;  /* 0xffffffffff027424 */ /* 0x000fca00078e00ff */
[----:B------:R1:W-:Y:S02]  /*02e0*/  STS [UR4], R2 ;  /* 0x00000002ff007988 */ /* 0x0003e40008000804 */
[----:B-1----:R-:W-:-:S07]  /*02f0*/  MOV R2, 0x310 ;  /* 0x0000031000027802 */ /* 0x002fce0000000f00 */
[----:B0-----:R-:W-:Y:S05]  /*0300*/  CALL.REL.NOINC `($__internal_1_$__cuda_sm10x_tcgen05_guardrail_trap_phase_invalid_during_alloc) ;  /* 0x0000007000ec7944 */ /* 0x001fea0003c00000 */
.L_x_2:
[----:B------:R-:W-:Y:S05]  /*0310*/  WARPSYNC.ALL ;  /* 0x0000000000007948 */ /* 0x000fea0003800000 */
[----:B------:R-:W-:Y:S01]  /*0320*/  NOP ;  /* 0x0000000000007918 */ /* 0x000fe20000000000 */
.L_x_0:
[----:B------:R-:W2:Y:S01]  /*0330*/  LDC.64 R56, c[0x0][0x398] ;  /* 0x0000e600ff387b82 */ /* 0x000ea20000000a00 */
[----:B------:R-:W3:Y:S01]  /*0340*/  S2R R7, SR_CTAID.X ;  /* 0x0000000000077919 */ /* 0x000ee20000002500 */
[----:B------:R-:W-:Y:S01]  /*0350*/  UMOV UR9, 0x400 ;  /* 0x0000040000097882 */ /* 0x000fe20000000000 */
[----:B------:R-:W4:Y:S01]  /*0360*/  LDCU UR17, c[0x0][0x3a4] ;  /* 0x00007480ff1177ac */ /* 0x000f220008000800 */
[----:B------:R-:W-:Y:S02]  /*0370*/  PRMT R203, RZ, 0x7610, R203 ;  /* 0x00007610ffcb7816 */ /* 0x000fe400000000cb */
[----:B------:R-:W-:Y:S01]  /*0380*/  PRMT R205, RZ, 0x7610, R205 ;  /* 0x00007610ffcd7816 */ /* 0x000fe200000000cd */
[----:B------:R-:W-:Y:S01]  /*0390*/  UMOV UR11, 0x1 ;  /* 0x00000001000b7882 */ /* 0x000fe20000000000 */
[----:B------:R-:W5:Y:S01]  /*03a0*/  S2UR UR7, SR_CgaCtaId ;  /* 0x00000000000779c3 */ /* 0x000f620000008800 */
[----:B------:R-:W1:Y:S07]  /*03b0*/  LDCU.128 UR12, c[0x0][0x380] ;  /* 0x00007000ff0c77ac */ /* 0x000e6e0008000c00 */
[----:B------:R-:W0:Y:S01]  /*03c0*/  LDC R172, c[0x0][0x3a0] ;  /* 0x0000e800ffac7b82 */ /* 0x000e220000000800 */
[----:B-12---:R-:W-:Y:S01]  /*03d0*/  VIADD R2, R57, 0x3f ;  /* 0x0000003f39027836 */ /* 0x006fe20000000000 */
[----:B------:R-:W-:-:S06]  /*03e0*/  IABS R12, R56 ;  /* 0x00000038000c7213 */ /* 0x000fcc0000000000 */
[----:B------:R-:W1:Y:S01]  /*03f0*/  LDC.64 R128, c[0x0][0x3a8] ;  /* 0x0000ea00ff807b82 */ /* 0x000e620000000a00 */
[----:B------:R-:W-:Y:S01]  /*0400*/  SHF.R.S32.HI R3, RZ, 0x1f, R2 ;  /* 0x0000001fff037819 */ /* 0x000fe20000011402 */
[----:B-----5:R-:W-:-:S03]  /*0410*/  ULEA UR9, UR7, UR9, 0x18 ;  /* 0x0000000907097291 */ /* 0x020fc6000f8ec0ff */
[----:B------:R-:W-:Y:S02]  /*0420*/  LEA.HI R3, R3, R2, RZ, 0x6 ;  /* 0x0000000203037211 */ /* 0x000fe400078f30ff */
[----:B---3--:R-:W-:Y:S01]  /*0430*/  IABS R8, R7 ;  /* 0x0000000700087213 */ /* 0x008fe20000000000 */
[----:B------:R-:W-:Y:S01]  /*0440*/  UIADD3 UR6, UPT, UPT, UR9, 0x8000, URZ ;  /* 0x0000800009067890 */ /* 0x000fe2000fffe0ff */
[----:B------:R-:W-:-:S05]  /*0450*/  SHF.R.S32.HI R3, RZ, 0x6, R3 ;  /* 0x00000006ff037819 */ /* 0x000fca0000011403 */
[----:B------:R-:W-:-:S05]  /*0460*/  IMAD.SHL.U32 R4, R3, 0x8, RZ ;  /* 0x0000000803047824 */ /* 0x000fca00078e00ff */
[-C--:B------:R-:W-:Y:S02]  /*0470*/  IABS R9, R4.reuse ;  /* 0x0000000400097213 */ /* 0x080fe40000000000 */
[----:B------:R-:W-:Y:S02]  /*0480*/  IABS R10, R4 ;  /* 0x00000004000a7213 */ /* 0x000fe40000000000 */
[----:B------:R-:W2:Y:S08]  /*0490*/  I2F.RP R5, R9 ;  /* 0x0000000900057306 */ /* 0x000eb00000209400 */
[----:B--2---:R-:W2:Y:S02]  /*04a0*/  MUFU.RCP R5, R5 ;  /* 0x0000000500057308 */ /* 0x004ea40000001000 */
[----:B--2---:R-:W-:-:S02]  /*04b0*/  VIADD R2, R5, 0xffffffe ;  /* 0x0ffffffe05027836 */ /* 0x004fc40000000000 */
[----:B------:R-:W-:-:S04]  /*04c0*/  IMAD.MOV R5, RZ, RZ, -R10 ;  /* 0x000000ffff057224 */ /* 0x000fc800078e0a0a */
[----:B------:R2:W3:Y:S02]  /*04d0*/  F2I.FTZ.U32.TRUNC.NTZ R3, R2 ;  /* 0x0000000200037305 */ /* 0x0004e4000021f000 */
[----:B--2---:R-:W-:Y:S02]  /*04e0*/  IMAD.MOV.U32 R2, RZ, RZ, RZ ;  /* 0x000000ffff027224 */ /* 0x004fe400078e00ff */
[----:B---3--:R-:W-:-:S04]  /*04f0*/  IMAD.MOV R6, RZ, RZ, -R3 ;  /* 0x000000ffff067224 */ /* 0x008fc800078e0a03 */
[----:B------:R-:W-:Y:S02]  /*0500*/  IMAD R11, R6, R9, RZ ;  /* 0x00000009060b7224 */ /* 0x000fe400078e02ff */
[----:B------:R-:W-:Y:S02]  /*0510*/  IMAD.MOV.U32 R6, RZ, RZ, R8 ;  /* 0x000000ffff067224 */ /* 0x000fe400078e0008 */
[----:B------:R-:W-:-:S06]  /*0520*/  IMAD.HI.U32 R3, R3, R11, R2 ;  /* 0x0000000b03037227 */ /* 0x000fcc00078e0002 */
[----:B------:R-:W-:-:S04]  /*0530*/  IMAD.HI.U32 R3, R3, R6, RZ ;  /* 0x0000000603037227 */ /* 0x000fc800078e00ff */
[----:B------:R-:W-:Y:S01]  /*0540*/  IMAD R2, R3, R5, R6 ;  /* 0x0000000503027224 */ /* 0x000fe200078e0206 */
[----:B------:R-:W-:Y:S04]  /*0550*/  BAR.SYNC.DEFER_BLOCKING 0x0 ;  /* 0x0000000000007b1d */ /* 0x000fe80000010000 */
[----:B------:R-:W-:-:S13]  /*0560*/  ISETP.GT.U32.AND P2, PT, R9, R2, PT ;  /* 0x000000020900720c */ /* 0x000fda0003f44070 */
[----:B------:R-:W-:Y:S02]  /*0570*/  @!P2 IMAD.IADD R2, R2, 0x1, -R9 ;  /* 0x000000010202a824 */ /* 0x000fe400078e0a09 */
[----:B------:R-:W-:Y:S01]  /*0580*/  @!P2 VIADD R3, R3, 0x1 ;  /* 0x000000010303a836 */ /* 0x000fe20000000000 */
[----:B------:R-:W-:Y:S02]  /*0590*/  ISETP.NE.AND P2, PT, R4, RZ, PT ;  /* 0x000000ff0400720c */ /* 0x000fe40003f45270 */
[----:B------:R-:W-:Y:S02]  /*05a0*/  ISETP.GE.U32.AND P0, PT, R2, R9, PT ;  /* 0x000000090200720c */ /* 0x000fe40003f06070 */
[----:B------:R-:W-:-:S04]  /*05b0*/  LOP3.LUT R2, R7, R4, RZ, 0x3c, !PT ;  /* 0x0000000407027212 */ /* 0x000fc800078e3cff */
[----:B------:R-:W-:Y:S01]  /*05c0*/  ISETP.GE.AND P3, PT, R2, RZ, PT ;  /* 0x000000ff0200720c */ /* 0x000fe20003f66270 */
[----:B------:R-:W-:-:S06]  /*05d0*/  VIADD R2, R56, 0x3f ;  /* 0x0000003f38027836 */ /* 0x000fcc0000000000 */
[----:B------:R-:W-:-:S04]  /*05e0*/  @P0 VIADD R3, R3, 0x1 ;  /* 0x0000000103030836 */ /* 0x000fc80000000000 */
[----:B------:R-:W-:Y:S01]  /*05f0*/  IMAD.MOV.U32 R5, RZ, RZ, R3 ;  /* 0x000000ffff057224 */ /* 0x000fe200078e0003 */
[----:B------:R-:W-:-:S03]  /*0600*/  SHF.R.S32.HI R3, RZ, 0x1f, R2 ;  /* 0x0000001fff037819 */ /* 0x000fc60000011402 */
[----:B------:R-:W-:Y:S01]  /*0610*/  @!P3 IMAD.MOV R5, RZ, RZ, -R5 ;  /* 0x000000ffff05b224 */ /* 0x000fe200078e0a05 */
[----:B------:R-:W-:Y:S02]  /*0620*/  @!P2 LOP3.LUT R5, RZ, R4, RZ, 0x33, !PT ;  /* 0x00000004ff05a212 */ /* 0x000fe400078e33ff */
[----:B------:R-:W-:-:S03]  /*0630*/  LEA.HI R3, R3, R2, RZ, 0x6 ;  /* 0x0000000203037211 */ /* 0x000fc600078f30ff */
[----:B------:R-:W-:Y:S02]  /*0640*/  IMAD.SHL.U32 R10, R5, 0x8, RZ ;  /* 0x00000008050a7824 */ /* 0x000fe400078e00ff */
[----:B------:R-:W-:-:S03]  /*0650*/  IMAD.MOV R5, RZ, RZ, -R5 ;  /* 0x000000ffff057224 */ /* 0x000fc600078e0a05 */
[----:B------:R-:W-:Y:S01]  /*0660*/  LEA.HI.SX32 R3, R3, -R10, 0x1a ;  /* 0x8000000a03037211 */ /* 0x000fe200078fd2ff */
[----:B------:R-:W-:-:S03]  /*0670*/  IMAD R14, R4, R5, R7 ;  /* 0x00000005040e7224 */ /* 0x000fc600078e0207 */
[----:B------:R-:W-:Y:S02]  /*0680*/  VIMNMX R11, PT, PT, R3, 0x8, PT ;  /* 0x00000008030b7848 */ /* 0x000fe40003fe0100 */
[----:B------:R-:W-:Y:S02]  /*0690*/  IABS R7, R14 ;  /* 0x0000000e00077213 */ /* 0x000fe40000000000 */
[----:B------:R-:W-:-:S04]  /*06a0*/  IABS R9, R11 ;  /* 0x0000000b00097213 */ /* 0x000fc80000000000 */
[----:B------:R-:W2:Y:S08]  /*06b0*/  I2F.RP R6, R9 ;  /* 0x0000000900067306 */ /* 0x000eb00000209400 */
[----:B--2---:R-:W2:Y:S02]  /*06c0*/  MUFU.RCP R6, R6 ;  /* 0x0000000600067308 */ /* 0x004ea40000001000 */
[----:B--2---:R-:W-:-:S06]  /*06d0*/  VIADD R2, R6, 0xffffffe ;  /* 0x0ffffffe06027836 */ /* 0x004fcc0000000000 */
[----:B------:R2:W3:Y:S02]  /*06e0*/  F2I.FTZ.U32.TRUNC.NTZ R3, R2 ;  /* 0x0000000200037305 */ /* 0x0004e4000021f000 */
[----:B--2---:R-:W-:Y:S02]  /*06f0*/  IMAD.MOV.U32 R2, RZ, RZ, RZ ;  /* 0x000000ffff027224 */ /* 0x004fe400078e00ff */
[----:B---3--:R-:W-:-:S04]  /*0700*/  IMAD.MOV R8, RZ, RZ, -R3 ;  /* 0x000000ffff087224 */ /* 0x008fc800078e0a03 */
[----:B------:R-:W-:Y:S01]  /*0710*/  IMAD.MOV.U32 R4, RZ, RZ, R8 ;  /* 0x000000ffff047224 */ /* 0x000fe200078e0008 */
[----:B------:R-:W-:-:S03]  /*0720*/  IABS R8, R11 ;  /* 0x0000000b00087213 */ /* 0x000fc60000000000 */
[----:B------:R-:W-:Y:S02]  /*0730*/  IMAD R5, R4, R9, RZ ;  /* 0x0000000904057224 */ /* 0x000fe400078e02ff */
[----:B------:R-:W-:Y:S02]  /*0740*/  IMAD.MOV.U32 R4, RZ, RZ, R7 ;  /* 0x000000ffff047224 */ /* 0x000fe400078e0007 */
[----:B------:R-:W-:Y:S02]  /*0750*/  IMAD.HI.U32 R3, R3, R5, R2 ;  /* 0x0000000503037227 */ /* 0x000fe400078e0002 */
[----:B------:R-:W2:Y:S02]  /*0760*/  I2F.RP R5, R12 ;  /* 0x0000000c00057306 */ /* 0x000ea40000209400 */
[----:B------:R-:W-:Y:S02]  /*0770*/  IMAD.MOV R2, RZ, RZ, -R8 ;  /* 0x000000ffff027224 */ /* 0x000fe400078e0a08 */
[----:B------:R-:W-:-:S04]  /*0780*/  IMAD.HI.U32 R3, R3, R4, RZ ;  /* 0x0000000403037227 */ /* 0x000fc800078e00ff */
[----:B------:R-:W-:Y:S01]  /*0790*/  IMAD R2, R3, R2, R4 ;  /* 0x0000000203027224 */ /* 0x000fe200078e0204 */
[----:B------:R-:W-:-:S04]  /*07a0*/  IABS R4, R57 ;  /* 0x0000003900047213 */ /* 0x000fc80000000000 */
[----:B------:R-:W-:Y:S01]  /*07b0*/  ISETP.GT.U32.AND P2, PT, R9, R2, PT ;  /* 0x000000020900720c */ /* 0x000fe20003f44070 */
[----:B------:R-:W3:Y:S08]  /*07c0*/  I2F.RP R8, R4 ;  /* 0x0000000400087306 */ /* 0x000ef00000209400 */
[----:B--2---:R-:W2:Y:S04]  /*07d0*/  MUFU.RCP R5, R5 ;  /* 0x0000000500057308 */ /* 0x004ea80000001000 */
[----:B------:R-:W-:-:S02]  /*07e0*/  @!P2 IMAD.IADD R2, R2, 0x1, -R9 ;  /* 0x000000010202a824 */ /* 0x000fc400078e0a09 */
[----:B------:R-:W-:Y:S01]  /*07f0*/  @!P2 VIADD R3, R3, 0x1 ;  /* 0x000000010303a836 */ /* 0x000fe20000000000 */
[----:B------:R-:W-:Y:S01]  /*0800*/  ISETP.NE.AND P2, PT, R11, RZ, PT ;  /* 0x000000ff0b00720c */ /* 0x000fe20003f45270 */
[----:B---3--:R-:W3:Y:S01]  /*0810*/  MUFU.RCP R8, R8 ;  /* 0x0000000800087308 */ /* 0x008ee20000001000 */
[----:B------:R-:W-:Y:S02]  /*0820*/  ISETP.GE.U32.AND P0, PT, R2, R9, PT ;  /* 0x000000090200720c */ /* 0x000fe40003f06070 */
[----:B------:R-:W-:-:S04]  /*0830*/  LOP3.LUT R2, R14, R11, RZ, 0x3c, !PT ;  /* 0x0000000b0e027212 */ /* 0x000fc800078e3cff */
[----:B------:R-:W-:Y:S01]  /*0840*/  ISETP.GE.AND P3, PT, R2, RZ, PT ;  /* 0x000000ff0200720c */ /* 0x000fe20003f66270 */
[----:B--2---:R-:W-:-:S04]  /*0850*/  VIADD R6, R5, 0xffffffe ;  /* 0x0ffffffe05067836 */ /* 0x004fc80000000000 */
[----:B------:R2:W5:Y:S02]  /*0860*/  F2I.FTZ.U32.TRUNC.NTZ R7, R6 ;  /* 0x0000000600077305 */ /* 0x000564000021f000 */
[----:B------:R-:W-:Y:S02]  /*0870*/  @P0 VIADD R3, R3, 0x1 ;  /* 0x0000000103030836 */ /* 0x000fe40000000000 */
[----:B---3--:R-:W-:Y:S02]  /*0880*/  VIADD R9, R8, 0xffffffe ;  /* 0x0ffffffe08097836 */ /* 0x008fe40000000000 */
[----:B------:R-:W-:Y:S01]  /*0890*/  IMAD.MOV.U32 R13, RZ, RZ, R3 ;  /* 0x000000ffff0d7224 */ /* 0x000fe200078e0003 */
[----:B------:R-:W-:Y:S01]  /*08a0*/  LOP3.LUT R3, R0, 0x3f, RZ, 0xc0, !PT ;  /* 0x0000003f00037812 */ /* 0x000fe200078ec0ff */
[----:B------:R-:W-:Y:S02]  /*08b0*/  IMAD.MOV.U32 R8, RZ, RZ, RZ ;  /* 0x000000ffff087224 */ /* 0x000fe400078e00ff */
[----:B------:R-:W-:Y:S01]  /*08c0*/  @!P3 IMAD.MOV R13, RZ, RZ, -R13 ;  /* 0x000000ffff0db224 */ /* 0x000fe200078e0a0d */
[----:B------:R-:W-:Y:S01]  /*08d0*/  @!P2 LOP3.LUT R13, RZ, R11, RZ, 0x33, !PT ;  /* 0x0000000bff0da212 */ /* 0x000fe200078e33ff */
[----:B------:R-:W3:Y:S01]  /*08e0*/  F2I.FTZ.U32.TRUNC.NTZ R9, R9 ;  /* 0x0000000900097305 */ /* 0x000ee2000021f000 */
[----:B--2---:R-:W-:-:S02]  /*08f0*/  IMAD.MOV.U32 R6, RZ, RZ, RZ ;  /* 0x000000ffff067224 */ /* 0x004fc400078e00ff */
[----:B-----5:R-:W-:Y:S02]  /*0900*/  IMAD.MOV R5, RZ, RZ, -R7 ;  /* 0x000000ffff057224 */ /* 0x020fe400078e0a07 */
[----:B------:R-:W-:Y:S02]  /*0910*/  IMAD.MOV R2, RZ, RZ, -R13 ;  /* 0x000000ffff027224 */ /* 0x000fe400078e0a0d */
[----:B------:R-:W-:Y:S02]  /*0920*/  IMAD R5, R5, R12, RZ ;  /* 0x0000000c05057224 */ /* 0x000fe400078e02ff */
[----:B------:R-:W-:Y:S02]  /*0930*/  IMAD R2, R11, R2, R14 ;  /* 0x000000020b027224 */ /* 0x000fe400078e020e */
[----:B------:R-:W-:-:S04]  /*0940*/  IMAD.HI.U32 R7, R7, R5, R6 ;  /* 0x0000000507077227 */ /* 0x000fc800078e0006 */
[----:B------:R-:W-:Y:S02]  /*0950*/  IMAD.IADD R2, R10, 0x1, R2 ;  /* 0x000000010a027824 */ /* 0x000fe400078e0202 */
[----:B---3--:R-:W-:Y:S02]  /*0960*/  IMAD.MOV R11, RZ, RZ, -R9 ;  /* 0x000000ffff0b7224 */ /* 0x008fe400078e0a09 */
[----:B------:R-:W-:Y:S01]  /*0970*/  IMAD R2, R2, 0x40, R3 ;  /* 0x0000004002027824 */ /* 0x000fe200078e0203 */
[----:B------:R-:W-:Y:S01]  /*0980*/  SHF.R.U32.HI R3, RZ, 0x7, R0 ;  /* 0x00000007ff037819 */ /* 0x000fe20000011600 */
[----:B------:R-:W-:-:S03]  /*0990*/  IMAD R11, R11, R4, RZ ;  /* 0x000000040b0b7224 */ /* 0x000fc600078e02ff */
[----:B------:R-:W-:Y:S01]  /*09a0*/  IABS R5, R2 ;  /* 0x0000000200057213 */ /* 0x000fe20000000000 */
[----:B------:R-:W-:Y:S01]  /*09b0*/  IMAD.HI.U32 R8, R9, R11, R8 ;  /* 0x0000000b09087227 */ /* 0x000fe200078e0008 */
[----:B------:R-:W-:-:S03]  /*09c0*/  SGXT.U32 R6, R3, 0x1 ;  /* 0x000000010306781a */ /* 0x000fc60000000000 */
[----:B------:R-:W-:Y:S02]  /*09d0*/  IMAD.SHL.U32 R3, R13, 0x40, RZ ;  /* 0x000000400d037824 */ /* 0x000fe400078e00ff */
[----:B------:R-:W-:-:S03]  /*09e0*/  IMAD.HI.U32 R7, R7, R5, RZ ;  /* 0x0000000507077227 */ /* 0x000fc600078e00ff */
[----:B------:R-:W-:Y:S01]  /*09f0*/  LOP3.LUT R6, R3, R6, RZ, 0xfc, !PT ;  /* 0x0000000603067212 */ /* 0x000fe200078efcff */
[----:B------:R-:W-:-:S03]  /*0a00*/  IMAD.MOV R7, RZ, RZ, -R7 ;  /* 0x000000ffff077224 */ /* 0x000fc600078e0a07 */
[----:B------:R-:W-:Y:S01]  /*0a10*/  IABS R10, R6 ;  /* 0x00000006000a7213 */ /* 0x000fe20000000000 */
[----:B------:R-:W-:Y:S01]  /*0a20*/  IMAD R5, R12, R7, R5 ;  /* 0x000000070c057224 */ /* 0x000fe200078e0205 */
[C---:B------:R-:W-:Y:S02]  /*0a30*/  LOP3.LUT R22, R6.reuse, 0x3e, RZ, 0xfc, !PT ;  /* 0x0000003e06167812 */ /* 0x040fe400078efcff */
[----:B------:R-:W-:Y:S01]  /*0a40*/  LOP3.LUT R14, R6, 0x2, RZ, 0xfc, !PT ;  /* 0x00000002060e7812 */ /* 0x000fe200078efcff */
[----:B------:R-:W-:Y:S01]  /*0a50*/  IMAD.MOV.U32 R9, RZ, RZ, R10 ;  /* 0x000000ffff097224 */ /* 0x000fe200078e000a */
[----:B------:R-:W-:Y:S02]  /*0a60*/  IABS R19, R22 ;  /* 0x0000001600137213 */ /* 0x000fe40000000000 */
[----:B------:R-:W-:Y:S01]  /*0a70*/  ISETP.GT.U32.AND P0, PT, R12, R5, PT ;  /* 0x000000050c00720c */ /* 0x000fe20003f04070 */
[----:B------:R-:W-:Y:S01]  /*0a80*/  IMAD.HI.U32 R7, R8, R9, RZ ;  /* 0x0000000908077227 */ /* 0x000fe200078e00ff */
[----:B------:R-:W-:-:S02]  /*0a90*/  IABS R13, R14 ;  /* 0x0000000e000d7213 */ /* 0x000fc40000000000 */
[----:B------:R-:W-:Y:S01]  /*0aa0*/  LOP3.LUT R16, R6, 0x4, RZ, 0xfc, !PT ;  /* 0x0000000406107812 */ /* 0x000fe200078efcff */
[----:B------:R-:W-:Y:S01]  /*0ab0*/  IMAD.HI.U32 R11, R8, R19, RZ ;  /* 0x00000013080b7227 */ /* 0x000fe200078e00ff */
[----:B------:R-:W-:Y:S02]  /*0ac0*/  LOP3.LUT R18, R6, 0x6, RZ, 0xfc, !PT ;  /* 0x0000000606127812 */ /* 0x000fe400078efcff */
[----:B------:R-:W-:Y:S01]  /*0ad0*/  IABS R15, R16 ;  /* 0x00000010000f7213 */ /* 0x000fe20000000000 */
[----:B------:R-:W-:Y:S01]  /*0ae0*/  IMAD.MOV R7, RZ, RZ, -R7 ;  /* 0x000000ffff077224 */ /* 0x000fe200078e0a07 */
[----:B------:R-:W-:Y:S01]  /*0af0*/  IABS R17, R18 ;  /* 0x0000001200117213 */ /* 0x000fe20000000000 */
[----:B------:R-:W-:Y:S01]  /*0b00*/  IMAD.MOV R11, RZ, RZ, -R11 ;  /* 0x000000ffff0b7224 */ /* 0x000fe200078e0a0b */
[----:B------:R-:W-:Y:S01]  /*0b10*/  ISETP.GE.AND P6, PT, R14, RZ, PT ;  /* 0x000000ff0e00720c */ /* 0x000fe20003fc6270 */
[----:B------:R-:W-:Y:S01]  /*0b20*/  IMAD R7, R4, R7, R9 ;  /* 0x0000000704077224 */ /* 0x000fe200078e0209 */
[----:B------:R-:W-:Y:S01]  /*0b30*/  LOP3.LUT R14, R6, 0x8, RZ, 0xfc, !PT ;  /* 0x00000008060e7812 */ /* 0x000fe200078efcff */
[----:B------:R-:W-:Y:S01]  /*0b40*/  IMAD.HI.U32 R9, R8, R13, RZ ;  /* 0x0000000d08097227 */ /* 0x000fe200078e00ff */
[----:B------:R-:W-:-:S02]  /*0b50*/  LOP3.LUT R20, R6, 0xc, RZ, 0xfc, !PT ;  /* 0x0000000c06147812 */ /* 0x000fc400078efcff */
[C---:B------:R-:W-:Y:S01]  /*0b60*/  ISETP.GT.U32.AND P3, PT, R4.reuse, R7, PT ;  /* 0x000000070400720c */ /* 0x040fe20003f64070 */
[----:B------:R-:W-:Y:S01]  /*0b70*/  IMAD R19, R4, R11, R19 ;  /* 0x0000000b04137224 */ /* 0x000fe200078e0213 */
[----:B------:R-:W-:Y:S01]  /*0b80*/  IABS R21, R20 ;  /* 0x0000001400157213 */ /* 0x000fe20000000000 */
[----:B------:R-:W-:Y:S01]  /*0b90*/  @!P0 IMAD.IADD R5, R5, 0x1, -R12 ;  /* 0x0000000105058824 */ /* 0x000fe200078e0a0c */
[----:B------:R-:W-:Y:S01]  /*0ba0*/  ISETP.GE.AND P5, PT, R16, RZ, PT ;  /* 0x000000ff1000720c */ /* 0x000fe20003fa6270 */
[----:B------:R-:W-:Y:S01]  /*0bb0*/  IMAD.MOV R9, RZ, RZ, -R9 ;  /* 0x000000ffff097224 */ /* 0x000fe200078e0a09 */
[----:B------:R-:W-:Y:S01]  /*0bc0*/  ISETP.GT.U32.AND P0, PT, R4, R19, PT ;  /* 0x000000130400720c */ /* 0x000fe20003f04070 */
[----:B------:R-:W-:Y:S01]  /*0bd0*/  IMAD.HI.U32 R10, R8, R15, RZ ;  /* 0x0000000f080a7227 */ /* 0x000fe200078e00ff */
[----:B------:R-:W-:Y:S02]  /*0be0*/  ISETP.GT.U32.AND P2, PT, R12, R5, PT ;  /* 0x000000050c00720c */ /* 0x000fe40003f44070 */
[----:B------:R-:W-:Y:S01]  /*0bf0*/  LOP3.LUT R16, R6, 0xa, RZ, 0xfc, !PT ;  /* 0x0000000a06107812 */ /* 0x000fe200078efcff */
[----:B------:R-:W-:Y:S01]  /*0c00*/  IMAD R9, R4, R9, R13 ;  /* 0x0000000904097224 */ /* 0x000fe200078e020d */
[C---:B------:R-:W-:Y:S01]  /*0c10*/  LOP3.LUT R26, R6.reuse, 0x30, RZ, 0xfc, !PT ;  /* 0x00000030061a7812 */ /* 0x040fe200078efcff */
[----:B------:R-:W-:Y:S01]  /*0c20*/  IMAD.MOV R10, RZ, RZ, -R10 ;  /* 0x000000ffff0a7224 */ /* 0x000fe200078e0a0a */
[----:B------:R-:W-:Y:S01]  /*0c30*/  LOP3.LUT R24, R6, 0x2e, RZ, 0xfc, !PT ;  /* 0x0000002e06187812 */ /* 0x000fe200078efcff */
[--C-:B------:R-:W-:Y:S01]  /*0c40*/  @!P3 IMAD.IADD R7, R7, 0x1, -R4.reuse ;  /* 0x000000010707b824 */ /* 0x100fe200078e0a04 */
[C---:B------:R-:W-:Y:S01]  /*0c50*/  ISETP.GT.U32.AND P4, PT, R4.reuse, R9, PT ;  /* 0x000000090400720c */ /* 0x040fe20003f84070 */
[C---:B------:R-:W-:Y:S01]  /*0c60*/  IMAD R11, R4.reuse, R10, R15 ;  /* 0x0000000a040b7224 */ /* 0x040fe200078e020f */
[----:B------:R-:W-:Y:S01]  /*0c70*/  IABS R15, R14 ;  /* 0x0000000e000f7213 */ /* 0x000fe20000000000 */
[----:B------:R-:W-:Y:S01]  /*0c80*/  @!P0 IMAD.IADD R19, R19, 0x1, -R4 ;  /* 0x0000000113138824 */ /* 0x000fe200078e0a04 */
[C---:B------:R-:W-:Y:S01]  /*0c90*/  ISETP.GT.U32.AND P3, PT, R4.reuse, R7, PT ;  /* 0x000000070400720c */ /* 0x040fe20003f64070 */
[----:B------:R-:W-:Y:S01]  /*0ca0*/  @!P2 IMAD.IADD R5, R5, 0x1, -R12 ;  /* 0x000000010505a824 */ /* 0x000fe200078e0a0c */
[----:B------:R-:W-:Y:S01]  /*0cb0*/  ISETP.GT.U32.AND P2, PT, R4, R11, PT ;  /* 0x0000000b0400720c */ /* 0x000fe20003f44070 */
[----:B------:R-:W-:Y:S01]  /*0cc0*/  IMAD.HI.U32 R10, R8, R17, RZ ;  /* 0x00000011080a7227 */ /* 0x000fe200078e00ff */
[----:B------:R-:W-:-:S02]  /*0cd0*/  ISETP.GT.U32.AND P0, PT, R4, R19, PT ;  /* 0x000000130400720c */ /* 0x000fc40003f04070 */
[----:B------:R-:W-:Y:S01]  /*0ce0*/  IABS R55, R26 ;  /* 0x0000001a00377213 */ /* 0x000fe20000000000 */
[----:B------:R-:W-:Y:S01]  /*0cf0*/  IMAD.MOV R10, RZ, RZ, -R10 ;  /* 0x000000ffff0a7224 */ /* 0x000fe200078e0a0a */
[----:B------:R-:W-:Y:S01]  /*0d00*/  IABS R53, R24 ;  /* 0x0000001800357213 */ /* 0x000fe20000000000 */
[--C-:B------:R-:W-:Y:S01]  /*0d10*/  @!P4 IMAD.IADD R9, R9, 0x1, -R4.reuse ;  /* 0x000000010909c824 */ /* 0x100fe200078e0a04 */
[----:B------:R-:W-:Y:S01]  /*0d20*/  ISETP.GE.AND P4, PT, R6, RZ, PT ;  /* 0x000000ff0600720c */ /* 0x000fe20003f86270 */
[----:B------:R-:W-:Y:S01]  /*0d30*/  IMAD R13, R4, R10, R17 ;  /* 0x0000000a040d7224 */ /* 0x000fe200078e0211 */
[----:B------:R-:W-:Y:S01]  /*0d40*/  IABS R17, R16 ;  /* 0x0000001000117213 */ /* 0x000fe20000000000 */
[--C-:B------:R-:W-:Y:S01]  /*0d50*/  @!P3 IMAD.IADD R7, R7, 0x1, -R4.reuse ;  /* 0x000000010707b824 */ /* 0x100fe200078e0a04 */
[----:B------:R-:W-:Y:S01]  /*0d60*/  LOP3.LUT R28, R6, 0x32, RZ, 0xfc, !PT ;  /* 0x00000032061c7812 */ /* 0x000fe200078efcff */
[--C-:B------:R-:W-:Y:S01]  /*0d70*/  @!P2 IMAD.IADD R11, R11, 0x1, -R4.reuse ;  /* 0x000000010b0ba824 */ /* 0x100fe200078e0a04 */
[C---:B------:R-:W-:Y:S01]  /*0d80*/  ISETP.GT.U32.AND P2, PT, R4.reuse, R9, PT ;  /* 0x000000090400720c */ /* 0x040fe20003f44070 */
[----:B------:R-:W-:Y:S01]  /*0d90*/  @!P0 IMAD.IADD R19, R19, 0x1, -R4 ;  /* 0x0000000113138824 */ /* 0x000fe200078e0a04 */
[----:B------:R-:W-:Y:S01]  /*0da0*/  ISETP.GT.U32.AND P0, PT, R4, R13, PT ;  /* 0x0000000d0400720c */ /* 0x000fe20003f04070 */
[----:B------:R-:W-:Y:S01]  /*0db0*/  IMAD.HI.U32 R10, R8, R15, RZ ;  /* 0x0000000f080a7227 */ /* 0x000fe200078e00ff */
[----:B------:R-:W-:-:S02]  /*0dc0*/  ISETP.GT.U32.AND P3, PT, R4, R11, PT ;  /* 0x0000000b0400720c */ /* 0x000fc40003f64070 */
[----:B------:R-:W-:Y:S01]  /*0dd0*/  IABS R59, R28 ;  /* 0x0000001c003b7213 */ /* 0x000fe20000000000 */
[----:B------:R-:W-:Y:S01]  /*0de0*/  @!P4 IMAD.MOV R7, RZ, RZ, -R7 ;  /* 0x000000ffff07c224 */ /* 0x000fe200078e0a07 */
[----:B------:R-:W-:Y:S01]  /*0df0*/  ISETP.GE.AND P4, PT, R22, RZ, PT ;  /* 0x000000ff1600720c */ /* 0x000fe20003f86270 */
[----:B------:R-:W-:Y:S01]  /*0e00*/  IMAD.MOV R10, RZ, RZ, -R10 ;  /* 0x000000ffff0a7224 */ /* 0x000fe200078e0a0a */
[C---:B------:R-:W-:Y:S01]  /*0e10*/  LOP3.LUT R22, R6.reuse, 0x20, RZ, 0xfc, !PT ;  /* 0x0000002006167812 */ /* 0x040fe200078efcff */
[----:B------:R-:W-:Y:S01]  /*0e20*/  IMAD.MOV.U32 R71, RZ, RZ, R19 ;  /* 0x000000ffff477224 */ /* 0x000fe200078e0013 */
[----:B------:R-:W-:Y:S01]  /*0e30*/  LOP3.LUT R30, R6, 0x36, RZ, 0xfc, !PT ;  /* 0x00000036061e7812 */ /* 0x000fe200078efcff */
[----:B------:R-:W-:Y:S01]  /*0e40*/  IMAD R15, R4, R10, R15 ;  /* 0x0000000a040f7224 */ /* 0x000fe200078e020f */
[----:B------:R-:W-:Y:S01]  /*0e50*/  IABS R39, R22 ;  /* 0x0000001600277213 */ /* 0x000fe20000000000 */
[--C-:B------:R-:W-:Y:S01]  /*0e60*/  @!P0 IMAD.IADD R13, R13, 0x1, -R4.reuse ;  /* 0x000000010d0d8824 */ /* 0x100fe200078e0a04 */
[----:B------:R-:W-:Y:S01]  /*0e70*/  LOP3.LUT R32, R6, 0x38, RZ, 0xfc, !PT ;  /* 0x0000003806207812 */ /* 0x000fe200078efcff */
[----:B------:R-:W-:Y:S01]  /*0e80*/  @!P3 IMAD.IADD R11, R11, 0x1, -R4 ;  /* 0x000000010b0bb824 */ /* 0x000fe200078e0a04 */
[----:B------:R-:W-:Y:S01]  /*0e90*/  ISETP.GT.U32.AND P3, PT, R4, R15, PT ;  /* 0x0000000f0400720c */ /* 0x000fe20003f64070 */
[----:B------:R-:W-:Y:S01]  /*0ea0*/  IMAD.HI.U32 R10, R8, R21, RZ ;  /* 0x00000015080a7227 */ /* 0x000fe200078e00ff */
[----:B------:R-:W-:-:S02]  /*0eb0*/  IABS R63, R30 ;  /* 0x0000001e003f7213 */ /* 0x000fc40000000000 */
[----:B------:R-:W-:Y:S01]  /*0ec0*/  IABS R65, R32 ;  /* 0x0000002000417213 */ /* 0x000fe20000000000 */
[----:B------:R-:W-:Y:S01]  /*0ed0*/  @!P4 IMAD.MOV R71, RZ, RZ, -R71 ;  /* 0x000000ffff47c224 */ /* 0x000fe200078e0a47 */
[----:B------:R-:W-:Y:S01]  /*0ee0*/  ISETP.GT.U32.AND P4, PT, R4, R13, PT ;  /* 0x0000000d0400720c */ /* 0x000fe20003f84070 */
[----:B------:R-:W-:Y:S01]  /*0ef0*/  IMAD.MOV R10, RZ, RZ, -R10 ;  /* 0x000000ffff0a7224 */ /* 0x000fe200078e0a0a */
[----:B------:R-:W-:Y:S01]  /*0f00*/  LOP3.LUT R34, R6, 0x3a, RZ, 0xfc, !PT ;  /* 0x0000003a06227812 */ /* 0x000fe200078efcff */
[----:B------:R-:W-:-:S03]  /*0f10*/  IMAD.HI.U32 R12, R8, R17, RZ ;  /* 0x00000011080c7227 */ /* 0x000fc600078e00ff */
[----:B------:R-:W-:Y:S01]  /*0f20*/  IABS R67, R34 ;  /* 0x0000002200437213 */ /* 0x000fe20000000000 */
[C---:B------:R-:W-:Y:S02]  /*0f30*/  IMAD R19, R4.reuse, R10, R21 ;  /* 0x0000000a04137224 */ /* 0x040fe400078e0215 */
[----:B------:R-:W-:Y:S02]  /*0f40*/  @!P3 IMAD.IADD R15, R15, 0x1, -R4 ;  /* 0x000000010f0fb824 */ /* 0x000fe400078e0a04 */
[----:B------:R-:W-:Y:S02]  /*0f50*/  IMAD.MOV R12, RZ, RZ, -R12 ;  /* 0x000000ffff0c7224 */ /* 0x000fe400078e0a0c */
[--C-:B------:R-:W-:Y:S01]  /*0f60*/  @!P4 IMAD.IADD R13, R13, 0x1, -R4.reuse ;  /* 0x000000010d0dc824 */ /* 0x100fe200078e0a04 */
[C---:B------:R-:W-:Y:S01]  /*0f70*/  ISETP.GT.U32.AND P4, PT, R4.reuse, R19, PT ;  /* 0x000000130400720c */ /* 0x040fe20003f84070 */
[----:B------:R-:W-:Y:S01]  /*0f80*/  @!P2 IMAD.IADD R9, R9, 0x1, -R4 ;  /* 0x000000010909a824 */ /* 0x000fe200078e0a04 */
[C---:B------:R-:W-:Y:S01]  /*0f90*/  ISETP.GT.U32.AND P3, PT, R4.reuse, R15, PT ;  /* 0x0000000f0400720c */ /* 0x040fe20003f64070 */
[----:B------:R-:W-:Y:S01]  /*0fa0*/  IMAD R17, R4, R12, R17 ;  /* 0x0000000c04117224 */ /* 0x000fe200078e0211 */
[----:B------:R-:W-:Y:S01]  /*0fb0*/  LOP3.LUT R12, R6, 0xe, RZ, 0xfc, !PT ;  /* 0x0000000e060c7812 */ /* 0x000fe200078efcff */
[----:B------:R-:W-:Y:S01]  /*0fc0*/  @!P6 IMAD.MOV R9, RZ, RZ, -R9 ;  /* 0x000000ffff09e224 */ /* 0x000fe200078e0a09 */
[----:B------:R-:W-:Y:S01]  /*0fd0*/  ISETP.GE.AND P6, PT, R14, RZ, PT ;  /* 0x000000ff0e00720c */ /* 0x000fe20003fc6270 */
[----:B------:R-:W-:Y:S01]  /*0fe0*/  @!P5 IMAD.MOV R11, RZ, RZ, -R11 ;  /* 0x000000ffff0bd224 */ /* 0x000fe200078e0a0b */
[----:B------:R-:W-:-:S02]  /*0ff0*/  ISETP.GT.U32.AND P0, PT, R4, R17, PT ;  /* 0x000000110400720c */ /* 0x000fc40003f04070 */
[----:B------:R-:W-:Y:S02]  /*1000*/  IABS R21, R12 ;  /* 0x0000000c00157213 */ /* 0x000fe40000000000 */
[----:B------:R-:W-:Y:S01]  /*1010*/  LOP3.LUT R14, R6, 0x10, RZ, 0xfc, !PT ;  /* 0x00000010060e7812 */ /* 0x000fe200078efcff */
[--C-:B------:R-:W-:Y:S01]  /*1020*/  @!P4 IMAD.IADD R19, R19, 0x1, -R4.reuse ;  /* 0x000000011313c824 */ /* 0x100fe200078e0a04 */
[----:B------:R-:W-:Y:S01]  /*1030*/  ISETP.GE.AND P2, PT, R18, RZ, PT ;  /* 0x000000ff1200720c */ /* 0x000fe20003f46270 */
[----:B------:R-:W-:Y:S01]  /*1040*/  IMAD.HI.U32 R10, R8, R21, RZ ;  /* 0x00000015080a7227 */ /* 0x000fe200078e00ff */
[----:B------:R-:W-:Y:S02]  /*1050*/  IABS R23, R14 ;  /* 0x0000000e00177213 */ /* 0x000fe40000000000 */
[----:B------:R-:W-:Y:S01]  /*1060*/  ISETP.GT.U32.AND P4, PT, R4, R19, PT ;  /* 0x000000130400720c */ /* 0x000fe20003f84070 */
[----:B------:R-:W-:Y:S01]  /*1070*/  @!P3 IMAD.IADD R15, R15, 0x1, -R4 ;  /* 0x000000010f0fb824 */ /* 0x000fe200078e0a04 */
[----:B------:R-:W-:Y:S01]  /*1080*/  ISETP.GE.AND P3, PT, R12, RZ, PT ;  /* 0x000000ff0c00720c */ /* 0x000fe20003f66270 */
[----:B------:R-:W-:Y:S01]  /*1090*/  IMAD.MOV R12, RZ, RZ, -R10 ;  /* 0x000000ffff0c7224 */ /* 0x000fe200078e0a0a */
[----:B------:R-:W-:Y:S01]  /*10a0*/  ISETP.GE.AND P5, PT, R16, RZ, PT ;  /* 0x000000ff1000720c */ /* 0x000fe20003fa6270 */
[----:B------:R-:W-:Y:S01]  /*10b0*/  IMAD.HI.U32 R10, R8, R23, RZ ;  /* 0x00000017080a7227 */ /* 0x000fe200078e00ff */
[----:B------:R-:W-:-:S02]  /*10c0*/  LOP3.LUT R16, R6, 0x12, RZ, 0xfc, !PT ;  /* 0x0000001206107812 */ /* 0x000fc400078efcff */
[----:B------:R-:W-:Y:S01]  /*10d0*/  LOP3.LUT R18, R6, 0x18, RZ, 0xfc, !PT ;  /* 0x0000001806127812 */ /* 0x000fe200078efcff */
[----:B------:R-:W-:Y:S01]  /*10e0*/  @!P0 IMAD.IADD R17, R17, 0x1, -R4 ;  /* 0x0000000111118824 */ /* 0x000fe200078e0a04 */
[----:B------:R-:W-:Y:S01]  /*10f0*/  IABS R25, R16 ;  /* 0x0000001000197213 */ /* 0x000fe20000000000 */
[C---:B------:R-:W-:Y:S01]  /*1100*/  IMAD R21, R4.reuse, R12, R21 ;  /* 0x0000000c04157224 */ /* 0x040fe200078e0215 */
[----:B------:R-:W-:Y:S01]  /*1110*/  IABS R31, R18 ;  /* 0x00000012001f7213 */ /* 0x000fe20000000000 */
[----:B------:R-:W-:Y:S01]  /*1120*/  IMAD.MOV R12, RZ, RZ, -R10 ;  /* 0x000000ffff0c7224 */ /* 0x000fe200078e0a0a */
[----:B------:R-:W-:Y:S01]  /*1130*/  ISETP.GT.U32.AND P0, PT, R4, R17, PT ;  /* 0x000000110400720c */ /* 0x000fe20003f04070 */
[----:B------:R-:W-:Y:S01]  /*1140*/  @!P2 IMAD.MOV R13, RZ, RZ, -R13 ;  /* 0x000000ffff0da224 */ /* 0x000fe200078e0a0d */
[----:B------:R-:W-:Y:S01]  /*1150*/  ISETP.GE.AND P2, PT, R20, RZ, PT ;  /* 0x000000ff1400720c */ /* 0x000fe20003f46270 */
[----:B------:R-:W-:Y:S01]  /*1160*/  IMAD R23, R4, R12, R23 ;  /* 0x0000000c04177224 */ /* 0x000fe200078e0217 */
[----:B------:R-:W-:Y:S01]  /*1170*/  LOP3.LUT R20, R6, 0x1a, RZ, 0xfc, !PT ;  /* 0x0000001a06147812 */ /* 0x000fe200078efcff */
[----:B------:R-:W-:-:S03]  /*1180*/  IMAD.HI.U32 R10, R8, R25, RZ ;  /* 0x00000019080a7227 */ /* 0x000fc600078e00ff */
[----:B------:R-:W-:Y:S01]  /*1190*/  IABS R33, R20 ;  /* 0x0000001400217213 */ /* 0x000fe20000000000 */
[----:B------:R-:W-:Y:S01]  /*11a0*/  @!P4 IMAD.IADD R19, R19, 0x1, -R4 ;  /* 0x000000011313c824 */ /* 0x000fe200078e0a04 */
[----:B------:R-:W-:Y:S01]  /*11b0*/  ISETP.GT.U32.AND P4, PT, R4, R23, PT ;  /* 0x000000170400720c */ /* 0x000fe20003f84070 */
[----:B------:R-:W-:Y:S02]  /*11c0*/  IMAD.MOV R10, RZ, RZ, -R10 ;  /* 0x000000ffff0a7224 */ /* 0x000fe400078e0a0a */
[--C-:B------:R-:W-:Y:S01]  /*11d0*/  @!P0 IMAD.IADD R17, R17, 0x1, -R4.reuse ;  /* 0x0000000111118824 */ /* 0x100fe200078e0a04 */
[----:B------:R-:W-:Y:S01]  /*11e0*/  ISETP.GE.AND P0, PT, R14, RZ, PT ;  /* 0x000000ff0e00720c */ /* 0x000fe20003f06270 */
[----:B------:R-:W-:Y:S01]  /*11f0*/  IMAD R25, R4, R10, R25 ;  /* 0x0000000a04197224 */ /* 0x000fe200078e0219 */
[----:B------:R-:W-:Y:S01]  /*1200*/  LOP3.LUT R14, R6, 0x14, RZ, 0xfc, !PT ;  /* 0x00000014060e7812 */ /* 0x000fe200078efcff */
[----:B------:R-:W-:Y:S01]  /*1210*/  @!P6 IMAD.MOV R15, RZ, RZ, -R15 ;  /* 0x000000ffff0fe224 */ /* 0x000fe200078e0a0f */
[C---:B------:R-:W-:Y:S01]  /*1220*/  ISETP.GT.U32.AND P6, PT, R4.reuse, R21, PT ;  /* 0x000000150400720c */ /* 0x040fe20003fc4070 */
[----:B------:R-:W-:Y:S01]  /*1230*/  @!P2 IMAD.MOV R19, RZ, RZ, -R19 ;  /* 0x000000ffff13a224 */ /* 0x000fe200078e0a13 */
[----:B------:R-:W-:Y:S01]  /*1240*/  ISETP.GT.U32.AND P2, PT, R4, R25, PT ;  /* 0x000000190400720c */ /* 0x000fe20003f44070 */
[----:B------:R-:W-:Y:S01]  /*1250*/  @!P5 IMAD.MOV R17, RZ, RZ, -R17 ;  /* 0x000000ffff11d224 */ /* 0x000fe200078e0a11 */
[----:B------:R-:W-:Y:S01]  /*1260*/  ISETP.GE.AND P5, PT, R16, RZ, PT ;  /* 0x000000ff1000720c */ /* 0x000fe20003fa6270 */
[----:B------:R-:W-:Y:S01]  /*1270*/  @!P4 IMAD.IADD R23, R23, 0x1, -R4 ;  /* 0x000000011717c824 */ /* 0x000fe200078e0a04 */
[----:B------:R-:W-:-:S02]  /*1280*/  IABS R27, R14 ;  /* 0x0000000e001b7213 */ /* 0x000fc40000000000 */
[----:B------:R-:W-:Y:S02]  /*1290*/  LOP3.LUT R16, R6, 0x16, RZ, 0xfc, !PT ;  /* 0x0000001606107812 */ /* 0x000fe400078efcff */
[----:B------:R-:W-:Y:S01]  /*12a0*/  ISETP.GT.U32.AND P4, PT, R4, R23, PT ;  /* 0x000000170400720c */ /* 0x000fe20003f84070 */
[----:B------:R-:W-:Y:S01]  /*12b0*/  IMAD.HI.U32 R10, R8, R27, RZ ;  /* 0x0000001b080a7227 */ /* 0x000fe200078e00ff */
[----:B------:R-:W-:-:S03]  /*12c0*/  IABS R29, R16 ;  /* 0x00000010001d7213 */ /* 0x000fc60000000000 */
[----:B------:R-:W-:Y:S02]  /*12d0*/  @!P6 IMAD.IADD R21, R21, 0x1, -R4 ;  /* 0x000000011515e824 */ /* 0x000fe400078e0a04 */
[----:B------:R-:W-:Y:S02]  /*12e0*/  IMAD.MOV R10, RZ, RZ, -R10 ;  /* 0x000000ffff0a7224 */ /* 0x000fe400078e0a0a */
[----:B------:R-:W-:Y:S01]  /*12f0*/  @!P2 IMAD.IADD R25, R25, 0x1, -R4 ;  /* 0x000000011919a824 */ /* 0x000fe200078e0a04 */
[----:B------:R-:W-:Y:S01]  /*1300*/  ISETP.GT.U32.AND P6, PT, R4, R21, PT ;  /* 0x000000150400720c */ /* 0x000fe20003fc4070 */
[----:B------:R-:W-:-:S03]  /*1310*/  IMAD.HI.U32 R12, R8, R29, RZ ;  /* 0x0000001d080c7227 */ /* 0x000fc600078e00ff */
[C---:B------:R-:W-:Y:S01]  /*1320*/  ISETP.GT.U32.AND P2, PT, R4.reuse, R25, PT ;  /* 0x000000190400720c */ /* 0x040fe20003f44070 */
[C---:B------:R-:W-:Y:S02]  /*1330*/  IMAD R27, R4.reuse, R10, R27 ;  /* 0x0000000a041b7224 */ /* 0x040fe400078e021b */
[----:B------:R-:W-:Y:S02]  /*1340*/  IMAD.MOV R12, RZ, RZ, -R12 ;  /* 0x000000ffff0c7224 */ /* 0x000fe400078e0a0c */
[----:B------:R-:W-:Y:S01]  /*1350*/  @!P4 IMAD.IADD R23, R23, 0x1, -R4 ;  /* 0x000000011717c824 */ /* 0x000fe200078e0a04 */
[C---:B------:R-:W-:Y:S01]  /*1360*/  ISETP.GT.U32.AND P4, PT, R4.reuse, R27, PT ;  /* 0x0000001b0400720c */ /* 0x040fe20003f84070 */
[----:B------:R-:W-:Y:S02]  /*1370*/  IMAD R29, R4, R12, R29 ;  /* 0x0000000c041d7224 */ /* 0x000fe400078e021d */
[----:B------:R-:W-:-:S04]  /*1380*/  IMAD.HI.U32 R12, R8, R33, RZ ;  /* 0x00000021080c7227 */ /* 0x000fc800078e00ff */
[----:B------:R-:W-:Y:S02]  /*1390*/  IMAD.MOV R12, RZ, RZ, -R12 ;  /* 0x000000ffff0c7224 */ /* 0x000fe400078e0a0c */
[--C-:B------:R-:W-:Y:S01]  /*13a0*/  @!P6 IMAD.IADD R21, R21, 0x1, -R4.reuse ;  /* 0x000000011515e824 */ /* 0x100fe200078e0a04 */
[----:B------:R-:W-:Y:S01]  /*13b0*/  ISETP.GE.AND P6, PT, R14, RZ, PT ;  /* 0x000000ff0e00720c */ /* 0x000fe20003fc6270 */
[----:B------:R-:W-:Y:S01]  /*13c0*/  IMAD R33, R4, R12, R33 ;  /* 0x0000000c04217224 */ /* 0x000fe200078e0221 */
[----:B------:R-:W-:Y:S01]  /*13d0*/  LOP3.LUT R14, R6, 0x1c, RZ, 0xfc, !PT ;  /* 0x0000001c060e7812 */ /* 0x000fe200078efcff */
[--C-:B------:R-:W-:Y:S02]  /*13e0*/  @!P2 IMAD.IADD R25, R25, 0x1, -R4.reuse ;  /* 0x000000011919a824 */ /* 0x100fe400078e0a04 */
[----:B------:R-:W-:Y:S01]  /*13f0*/  @!P3 IMAD.MOV R21, RZ, RZ, -R21 ;  /* 0x000000ffff15b224 */ /* 0x000fe200078e0a15 */
[C---:B------:R-:W-:Y:S01]  /*1400*/  ISETP.GT.U32.AND P3, PT, R4.reuse, R29, PT ;  /* 0x0000001d0400720c */ /* 0x040fe20003f64070 */
[----:B------:R-:W-:Y:S01]  /*1410*/  @!P4 IMAD.IADD R27, R27, 0x1, -R4 ;  /* 0x000000011b1bc824 */ /* 0x000fe200078e0a04 */
[----:B------:R-:W-:Y:S01]  /*1420*/  IABS R35, R14 ;  /* 0x0000000e00237213 */ /* 0x000fe20000000000 */
[----:B------:R-:W-:Y:S01]  /*1430*/  @!P5 IMAD.MOV R25, RZ, RZ, -R25 ;  /* 0x000000ffff19d224 */ /* 0x000fe200078e0a19 */
[----:B------:R-:W-:Y:S01]  /*1440*/  ISETP.GT.U32.AND P5, PT, R4, R33, PT ;  /* 0x000000210400720c */ /* 0x000fe20003fa4070 */
[----:B------:R-:W-:Y:S01]  /*1450*/  IMAD.HI.U32 R10, R8, R31, RZ ;  /* 0x0000001f080a7227 */ /* 0x000fe200078e00ff */
[----:B------:R-:W-:-:S03]  /*1460*/  ISETP.GT.U32.AND P4, PT, R4, R27, PT ;  /* 0x0000001b0400720c */ /* 0x000fc60003f84070 */
[----:B------:R-:W-:Y:S02]  /*1470*/  IMAD.MOV R10, RZ, RZ, -R10 ;  /* 0x000000ffff0a7224 */ /* 0x000fe400078e0a0a */
[----:B------:R-:W-:Y:S01]  /*1480*/  @!P0 IMAD.MOV R23, RZ, RZ, -R23 ;  /* 0x000000ffff178224 */ /* 0x000fe200078e0a17 */
[----:B------:R-:W-:Y:S01]  /*1490*/  ISETP.GE.AND P0, PT, R16, RZ, PT ;  /* 0x000000ff1000720c */ /* 0x000fe20003f06270 */
[----:B------:R-:W-:Y:S01]  /*14a0*/  IMAD R31, R4, R10, R31 ;  /* 0x0000000a041f7224 */ /* 0x000fe200078e021f */
[----:B------:R-:W-:Y:S01]  /*14b0*/  LOP3.LUT R16, R6, 0x1e, RZ, 0xfc, !PT ;  /* 0x0000001e06107812 */ /* 0x000fe200078efcff */
[----:B------:R-:W-:-:S03]  /*14c0*/  IMAD.HI.U32 R10, R8, R35, RZ ;  /* 0x00000023080a7227 */ /* 0x000fc600078e00ff */
[----:B------:R-:W-:Y:S01]  /*14d0*/  IABS R37, R16 ;  /* 0x0000001000257213 */ /* 0x000fe20000000000 */
[----:B------:R-:W-:Y:S01]  /*14e0*/  @!P3 IMAD.IADD R29, R29, 0x1, -R4 ;  /* 0x000000011d1db824 */ /* 0x000fe200078e0a04 */
[C---:B------:R-:W-:Y:S01]  /*14f0*/  ISETP.GT.U32.AND P2, PT, R4.reuse, R31, PT ;  /* 0x0000001f0400720c */ /* 0x040fe20003f44070 */
[----:B------:R-:W-:Y:S02]  /*1500*/  IMAD.MOV R10, RZ, RZ, -R10 ;  /* 0x000000ffff0a7224 */ /* 0x000fe400078e0a0a */
[--C-:B------:R-:W-:Y:S01]  /*1510*/  @!P5 IMAD.IADD R33, R33, 0x1, -R4.reuse ;  /* 0x000000012121d824 */ /* 0x100fe200078e0a04 */
[----:B------:R-:W-:Y:S01]  /*1520*/  ISETP.GT.U32.AND P3, PT, R4, R29, PT ;  /* 0x0000001d0400720c */ /* 0x000fe20003f64070 */
[----:B------:R-:W-:Y:S01]  /*1530*/  @!P4 IMAD.IADD R27, R27, 0x1, -R4 ;  /* 0x000000011b1bc824 */ /* 0x000fe200078e0a04 */
[----:B------:R-:W-:Y:S01]  /*1540*/  ISETP.GE.AND P4, PT, R18, RZ, PT ;  /* 0x000000ff1200720c */ /* 0x000fe20003f86270 */
[C---:B------:R-:W-:Y:S01]  /*1550*/  IMAD R35, R4.reuse, R10, R35 ;  /* 0x0000000a04237224 */ /* 0x040fe200078e0223 */
[----:B------:R-:W-:Y:S01]  /*1560*/  ISETP.GT.U32.AND P5, PT, R4, R33, PT ;  /* 0x000000210400720c */ /* 0x000fe20003fa4070 */
[----:B------:R-:W-:Y:S01]  /*1570*/  IMAD.HI.U32 R10, R8, R37, RZ ;  /* 0x00000025080a7227 */ /* 0x000fe200078e00ff */
[----:B------:R-:W-:-:S03]  /*1580*/  LOP3.LUT R18, R6, 0x26, RZ, 0xfc, !PT ;  /* 0x0000002606127812 */ /* 0x000fc600078efcff */
[----:B------:R-:W-:Y:S01]  /*1590*/  @!P6 IMAD.MOV R27, RZ, RZ, -R27 ;  /* 0x000000ffff1be224 */ /* 0x000fe200078e0a1b */
[----:B------:R-:W-:Y:S01]  /*15a0*/  ISETP.GE.AND P6, PT, R20, RZ, PT ;  /* 0x000000ff1400720c */ /* 0x000fe20003fc6270 */
[----:B------:R-:W-:Y:S01]  /*15b0*/  IMAD.MOV R12, RZ, RZ, -R10 ;  /* 0x000000ffff0c7224 */ /* 0x000fe200078e0a0a */
[----:B------:R-:W-:Y:S01]  /*15c0*/  LOP3.LUT R20, R6, 0x28, RZ, 0xfc, !PT ;  /* 0x0000002806147812 */ /* 0x000fe200078efcff */
[----:B------:R-:W-:Y:S01]  /*15d0*/  IMAD.HI.U32 R10, R8, R39, RZ ;  /* 0x00000027080a7227 */ /* 0x000fe200078e00ff */
[----:B------:R-:W-:Y:S02]  /*15e0*/  IABS R45, R18 ;  /* 0x00000012002d7213 */ /* 0x000fe40000000000 */
[----:B------:R-:W-:Y:S01]  /*15f0*/  IABS R47, R20 ;  /* 0x00000014002f7213 */ /* 0x000fe20000000000 */
[----:B------:R-:W-:Y:S02]  /*1600*/  IMAD.MOV R10, RZ, RZ, -R10 ;  /* 0x000000ffff0a7224 */ /* 0x000fe400078e0a0a */
[--C-:B------:R-:W-:Y:S01]  /*1610*/  @!P3 IMAD.IADD R29, R29, 0x1, -R4.reuse ;  /* 0x000000011d1db824 */ /* 0x100fe200078e0a04 */
[----:B------:R-:W-:Y:S01]  /*1620*/  ISETP.GT.U32.AND P3, PT, R4, R35, PT ;  /* 0x000000230400720c */ /* 0x000fe20003f64070 */
[----:B------:R-:W-:-:S02]  /*1630*/  @!P5 IMAD.IADD R33, R33, 0x1, -R4 ;  /* 0x000000012121d824 */ /* 0x000fc400078e0a04 */
[----:B------:R-:W-:Y:S01]  /*1640*/  IMAD R39, R4, R10, R39 ;  /* 0x0000000a04277224 */ /* 0x000fe200078e0227 */
[----:B------:R-:W-:Y:S01]  /*1650*/  LOP3.LUT R10, R6, 0x22, RZ, 0xfc, !PT ;  /* 0x00000022060a7812 */ /* 0x000fe200078efcff */
[--C-:B------:R-:W-:Y:S02]  /*1660*/  @!P2 IMAD.IADD R31, R31, 0x1, -R4.reuse ;  /* 0x000000011f1fa824 */ /* 0x100fe400078e0a04 */
[----:B------:R-:W-:Y:S01]  /*1670*/  @!P6 IMAD.MOV R33, RZ, RZ, -R33 ;  /* 0x000000ffff21e224 */ /* 0x000fe200078e0a21 */
[C---:B------:R-:W-:Y:S01]  /*1680*/  ISETP.GT.U32.AND P6, PT, R4.reuse, R39, PT ;  /* 0x000000270400720c */ /* 0x040fe20003fc4070 */
[----:B------:R-:W-:Y:S01]  /*1690*/  @!P0 IMAD.MOV R29, RZ, RZ, -R29 ;  /* 0x000000ffff1d8224 */ /* 0x000fe200078e0a1d */
[C---:B------:R-:W-:Y:S01]  /*16a0*/  ISETP.GT.U32.AND P2, PT, R4.reuse, R31, PT ;  /* 0x0000001f0400720c */ /* 0x040fe20003f44070 */
[----:B------:R-:W-:Y:S01]  /*16b0*/  IMAD R37, R4, R12, R37 ;  /* 0x0000000c04257224 */ /* 0x000fe200078e0225 */
[----:B------:R-:W-:Y:S01]  /*16c0*/  ISETP.GE.AND P0, PT, R14, RZ, PT ;  /* 0x000000ff0e00720c */ /* 0x000fe20003f06270 */
[----:B------:R-:W-:Y:S01]  /*16d0*/  @!P3 IMAD.IADD R35, R35, 0x1, -R4 ;  /* 0x000000012323b824 */ /* 0x000fe200078e0a04 */
[----:B------:R-:W-:-:S02]  /*16e0*/  LOP3.LUT R14, R6, 0x24, RZ, 0xfc, !PT ;  /* 0x00000024060e7812 */ /* 0x000fc400078efcff */
[----:B------:R-:W-:Y:S02]  /*16f0*/  IABS R41, R10 ;  /* 0x0000000a00297213 */ /* 0x000fe40000000000 */
[C---:B------:R-:W-:Y:S02]  /*1700*/  ISETP.GT.U32.AND P3, PT, R4.reuse, R35, PT ;  /* 0x000000230400720c */ /* 0x040fe40003f64070 */
[----:B------:R-:W-:Y:S01]  /*1710*/  IABS R43, R14 ;  /* 0x0000000e002b7213 */ /* 0x000fe20000000000 */
[--C-:B------:R-:W-:Y:S01]  /*1720*/  @!P6 IMAD.IADD R39, R39, 0x1, -R4.reuse ;  /* 0x000000012727e824 */ /* 0x100fe200078e0a04 */
[----:B------:R-:W-:Y:S01]  /*1730*/  ISETP.GT.U32.AND P5, PT, R4, R37, PT ;  /* 0x000000250400720c */ /* 0x000fe20003fa4070 */
[----:B------:R-:W-:Y:S01]  /*1740*/  @!P2 IMAD.IADD R31, R31, 0x1, -R4 ;  /* 0x000000011f1fa824 */ /* 0x000fe200078e0a04 */
[----:B------:R-:W-:Y:S01]  /*1750*/  ISETP.GE.AND P2, PT, R16, RZ, PT ;  /* 0x000000ff1000720c */ /* 0x000fe20003f46270 */
[----:B------:R-:W-:Y:S01]  /*1760*/  IMAD.HI.U32 R12, R8, R43, RZ ;  /* 0x0000002b080c7227 */ /* 0x000fe200078e00ff */
[----:B------:R-:W-:-:S03]  /*1770*/  ISETP.GT.U32.AND P6, PT, R4, R39, PT ;  /* 0x000000270400720c */ /* 0x000fc60003fc4070 */
[----:B------:R-:W-:Y:S01]  /*1780*/  @!P4 IMAD.MOV R31, RZ, RZ, -R31 ;  /* 0x000000ffff1fc224 */ /* 0x000fe200078e0a1f */
[----:B------:R-:W-:Y:S01]  /*1790*/  ISETP.GE.AND P4, PT, R22, RZ, PT ;  /* 0x000000ff1600720c */ /* 0x000fe20003f86270 */
[----:B------:R-:W-:Y:S01]  /*17a0*/  @!P3 IMAD.IADD R35, R35, 0x1, -R4 ;  /* 0x000000012323b824 */ /* 0x000fe200078e0a04 */
[----:B------:R-:W-:Y:S01]  /*17b0*/  ISETP.GE.AND P3, PT, R10, RZ, PT ;  /* 0x000000ff0a00720c */ /* 0x000fe20003f66270 */
[----:B------:R-:W-:Y:S01]  /*17c0*/  IMAD.MOV R16, RZ, RZ, -R12 ;  /* 0x000000ffff107224 */ /* 0x000fe200078e0a0c */
[----:B------:R-:W-:Y:S01]  /*17d0*/  LOP3.LUT R22, R6, 0x2c, RZ, 0xfc, !PT ;  /* 0x0000002c06167812 */ /* 0x000fe200078efcff */
[----:B------:R-:W-:-:S03]  /*17e0*/  IMAD.HI.U32 R10, R8, R41, RZ ;  /* 0x00000029080a7227 */ /* 0x000fc600078e00ff */
[----:B------:R-:W-:Y:S01]  /*17f0*/  IABS R51, R22 ;  /* 0x0000001600337213 */ /* 0x000fe20000000000 */
[----:B------:R-:W-:Y:S01]  /*1800*/  @!P0 IMAD.MOV R35, RZ, RZ, -R35 ;  /* 0x000000ffff238224 */ /* 0x000fe200078e0a23 */
[----:B------:R-:W-:Y:S01]  /*1810*/  ISETP.GE.AND P0, PT, R14, RZ, PT ;  /* 0x000000ff0e00720c */ /* 0x000fe20003f06270 */
[C---:B------:R-:W-:Y:S02]  /*1820*/  IMAD R43, R4.reuse, R16, R43 ;  /* 0x00000010042b7224 */ /* 0x040fe400078e022b */
[----:B------:R-:W-:Y:S02]  /*1830*/  @!P6 IMAD.IADD R39, R39, 0x1, -R4 ;  /* 0x000000012727e824 */ /* 0x000fe400078e0a04 */
[----:B------:R-:W-:Y:S02]  /*1840*/  IMAD.MOV R14, RZ, RZ, -R10 ;  /* 0x000000ffff0e7224 */ /* 0x000fe400078e0a0a */
[----:B------:R-:W-:Y:S01]  /*1850*/  @!P4 IMAD.MOV R39, RZ, RZ, -R39 ;  /* 0x000000ffff27c224 */ /* 0x000fe200078e0a27 */
[C---:B------:R-:W-:Y:S01]  /*1860*/  ISETP.GT.U32.AND P4, PT, R4.reuse, R43, PT ;  /* 0x0000002b0400720c */ /* 0x040fe20003f84070 */
[----:B------:R-:W-:-:S02]  /*1870*/  IMAD R41, R4, R14, R41 ;  /* 0x0000000e04297224 */ /* 0x000fc400078e0229 */
[----:B------:R-:W-:-:S03]  /*1880*/  IMAD.HI.U32 R12, R8, R47, RZ ;  /* 0x0000002f080c7227 */ /* 0x000fc600078e00ff */
[----:B------:R-:W-:Y:S01]  /*1890*/  ISETP.GT.U32.AND P6, PT, R4, R41, PT ;  /* 0x000000290400720c */ /* 0x000fe20003fc4070 */
[----:B------:R-:W-:Y:S02]  /*18a0*/  @!P5 IMAD.IADD R37, R37, 0x1, -R4 ;  /* 0x000000012525d824 */ /* 0x000fe400078e0a04 */
[----:B------:R-:W-:Y:S02]  /*18b0*/  IMAD.MOV R12, RZ, RZ, -R12 ;  /* 0x000000ffff0c7224 */ /* 0x000fe400078e0a0c */
[----:B------:R-:W-:Y:S01]  /*18c0*/  IMAD.HI.U32 R10, R8, R45, RZ ;  /* 0x0000002d080a7227 */ /* 0x000fe200078e00ff */
[----:B------:R-:W-:-:S03]  /*18d0*/  ISETP.GT.U32.AND P5, PT, R4, R37, PT ;  /* 0x000000250400720c */ /* 0x000fc60003fa4070 */
[--C-:B------:R-:W-:Y:S02]  /*18e0*/  @!P4 IMAD.IADD R43, R43, 0x1, -R4.reuse ;  /* 0x000000012b2bc824 */ /* 0x100fe400078e0a04 */
[C---:B------:R-:W-:Y:S02]  /*18f0*/  IMAD R47, R4.reuse, R12, R47 ;  /* 0x0000000c042f7224 */ /* 0x040fe400078e022f */
[----:B------:R-:W-:Y:S01]  /*1900*/  @!P6 IMAD.IADD R41, R41, 0x1, -R4 ;  /* 0x000000012929e824 */ /* 0x000fe200078e0a04 */
[----:B------:R-:W-:Y:S01]  /*1910*/  ISETP.GT.U32.AND P4, PT, R4, R43, PT ;  /* 0x0000002b0400720c */ /* 0x000fe20003f84070 */
[----:B------:R-:W-:Y:S02]  /*1920*/  IMAD.MOV R10, RZ, RZ, -R10 ;  /* 0x000000ffff0a7224 */ /* 0x000fe400078e0a0a */
[----:B------:R-:W-:Y:S01]  /*1930*/  IMAD.HI.U32 R12, R8, R51, RZ ;  /* 0x00000033080c7227 */ /* 0x000fe200078e00ff */
[----:B------:R-:W-:-:S03]  /*1940*/  ISETP.GT.U32.AND P6, PT, R4, R41, PT ;  /* 0x000000290400720c */ /* 0x000fc60003fc4070 */
[----:B------:R-:W-:Y:S02]  /*1950*/  IMAD R45, R4, R10, R45 ;  /* 0x0000000a042d7224 */ /* 0x000fe400078e022d */
[----:B------:R-:W-:Y:S01]  /*1960*/  @!P5 IMAD.IADD R37, R37, 0x1, -R4 ;  /* 0x000000012525d824 */ /* 0x000fe200078e0a04 */
[----:B------:R-:W-:Y:S01]  /*1970*/  ISETP.GE.AND P5, PT, R18, RZ, PT ;  /* 0x000000ff1200720c */ /* 0x000fe20003fa6270 */
[----:B------:R-:W-:Y:S02]  /*1980*/  IMAD.MOV R12, RZ, RZ, -R12 ;  /* 0x000000ffff0c7224 */ /* 0x000fe400078e0a0c */
[--C-:B------:R-:W-:Y:S01]  /*1990*/  @!P4 IMAD.IADD R43, R43, 0x1, -R4.reuse ;  /* 0x000000012b2bc824 */ /* 0x100fe200078e0a04 */
[----:B------:R-:W-:Y:S01]  /*19a0*/  ISETP.GT.U32.AND P4, PT, R4, R47, PT ;  /* 0x0000002f0400720c */ /* 0x000fe20003f84070 */
[----:B------:R-:W-:Y:S01]  /*19b0*/  @!P2 IMAD.MOV R37, RZ, RZ, -R37 ;  /* 0x000000ffff25a224 */ /* 0x000fe200078e0a25 */
[----:B------:R-:W-:Y:S01]  /*19c0*/  ISETP.GE.AND P2, PT, R20, RZ, PT ;  /* 0x000000ff1400720c */ /* 0x000fe20003f46270 */
[----:B------:R-:W-:Y:S01]  /*19d0*/  @!P6 IMAD.IADD R41, R41, 0x1, -R4 ;  /* 0x000000012929e824 */ /* 0x000fe200078e0a04 */
[C---:B------:R-:W-:Y:S01]  /*19e0*/  ISETP.GT.U32.AND P6, PT, R4.reuse, R45, PT ;  /* 0x0000002d0400720c */ /* 0x040fe20003fc4070 */
[----:B------:R-:W-:Y:S01]  /*19f0*/  IMAD R51, R4, R12, R51 ;  /* 0x0000000c04337224 */ /* 0x000fe200078e0233 */
[----:B------:R-:W-:Y:S01]  /*1a00*/  LOP3.LUT R20, R6, 0x2a, RZ, 0xfc, !PT ;  /* 0x0000002a06147812 */ /* 0x000fe200078efcff */
[----:B------:R-:W-:-:S03]  /*1a10*/  IMAD.HI.U32 R16, R8, R55, RZ ;  /* 0x0000003708107227 */ /* 0x000fc600078e00ff */
[----:B------:R-:W-:Y:S01]  /*1a20*/  IABS R49, R20 ;  /* 0x0000001400317213 */ /* 0x000fe20000000000 */
[----:B------:R-:W-:Y:S02]  /*1a30*/  IMAD.MOV R16, RZ, RZ, -R16 ;  /* 0x000000ffff107224 */ /* 0x000fe400078e0a10 */
[----:B------:R-:W-:Y:S02]  /*1a40*/  @!P4 IMAD.IADD R47, R47, 0x1, -R4 ;  /* 0x000000012f2fc824 */ /* 0x000fe400078e0a04 */
[----:B------:R-:W-:-:S03]  /*1a50*/  IMAD.HI.U32 R10, R8, R49, RZ ;  /* 0x00000031080a7227 */ /* 0x000fc600078e00ff */
[----:B------:R-:W-:Y:S01]  /*1a60*/  ISETP.GT.U32.AND P4, PT, R4, R47, PT ;  /* 0x0000002f0400720c */ /* 0x000fe20003f84070 */
[----:B------:R-:W-:Y:S02]  /*1a70*/  @!P6 IMAD.IADD R45, R45, 0x1, -R4 ;  /* 0x000000012d2de824 */ /* 0x000fe400078e0a04 */
[----:B------:R-:W-:Y:S02]  /*1a80*/  IMAD.MOV R10, RZ, RZ, -R10 ;  /* 0x000000ffff0a7224 */ /* 0x000fe400078e0a0a */
[----:B------:R-:W-:Y:S01]  /*1a90*/  IMAD.HI.U32 R14, R8, R53, RZ ;  /* 0x00000035080e7227 */ /* 0x000fe200078e00ff */
[----:B------:R-:W-:-:S03]  /*1aa0*/  ISETP.GT.U32.AND P6, PT, R4, R45, PT ;  /* 0x0000002d0400720c */ /* 0x000fc60003fc4070 */
[C---:B------:R-:W-:Y:S02]  /*1ab0*/  IMAD R49, R4.reuse, R10, R49 ;  /* 0x0000000a04317224 */ /* 0x040fe400078e0231 */
[----:B------:R-:W-:Y:S01]  /*1ac0*/  IMAD R55, R4, R16, R55 ;  /* 0x0000001004377224 */ /* 0x000fe200078e0237 */
[----:B------:R-:W-:Y:S01]  /*1ad0*/  LOP3.LUT R16, R6, 0x3c, RZ, 0xfc, !PT ;  /* 0x0000003c06107812 */ /* 0x000fe200078efcff */
[----:B------:R-:W-:Y:S01]  /*1ae0*/  @!P4 IMAD.IADD R47, R47, 0x1, -R4 ;  /* 0x000000012f2fc824 */ /* 0x000fe200078e0a04 */
[----:B------:R-:W-:Y:S01]  /*1af0*/  ISETP.GT.U32.AND P4, PT, R4, R51, PT ;  /* 0x000000330400720c */ /* 0x000fe20003f84070 */
[----:B------:R-:W-:Y:S01]  /*1b00*/  IMAD.MOV R14, RZ, RZ, -R14 ;  /* 0x000000ffff0e7224 */ /* 0x000fe200078e0a0e */
[----:B------:R-:W-:Y:S01]  /*1b10*/  IABS R69, R16 ;  /* 0x0000001000457213 */ /* 0x000fe20000000000 */
[----:B------:R-:W-:-:S04]  /*1b20*/  IMAD.HI.U32 R18, R8, R59, RZ ;  /* 0x0000003b08127227 */ /* 0x000fc800078e00ff */
[----:B------:R-:W-:Y:S01]  /*1b30*/  @!P6 IMAD.IADD R45, R45, 0x1, -R4 ;  /* 0x000000012d2de824 */ /* 0x000fe200078e0a04 */
[C---:B------:R-:W-:Y:S01]  /*1b40*/  ISETP.GT.U32.AND P6, PT, R4.reuse, R49, PT ;  /* 0x000000310400720c */ /* 0x040fe20003fc4070 */
[C---:B------:R-:W-:Y:S02]  /*1b50*/  IMAD R53, R4.reuse, R14, R53 ;  /* 0x0000000e04357224 */ /* 0x040fe400078e0235 */
[----:B------:R-:W-:Y:S02]  /*1b60*/  IMAD.MOV R18, RZ, RZ, -R18 ;  /* 0x000000ffff127224 */ /* 0x000fe400078e0a12 */
[----:B------:R-:W-:Y:S01]  /*1b70*/  @!P4 IMAD.IADD R51, R51, 0x1, -R4 ;  /* 0x000000013333c824 */ /* 0x000fe200078e0a04 */
[C---:B------:R-:W-:Y:S01]  /*1b80*/  ISETP.GT.U32.AND P4, PT, R4.reuse, R55, PT ;  /* 0x000000370400720c */ /* 0x040fe20003f84070 */
[----:B------:R-:W-:Y:S01]  /*1b90*/  IMAD R59, R4, R18, R59 ;  /* 0x00000012043b7224 */ /* 0x000fe200078e023b */
[----:B------:R-:W-:Y:S01]  /*1ba0*/  LOP3.LUT R18, R6, 0x34, RZ, 0xfc, !PT ;  /* 0x0000003406127812 */ /* 0x000fe200078efcff */
[----:B------:R-:W-:-:S02]  /*1bb0*/  @!P3 IMAD.MOV R41, RZ, RZ, -R41 ;  /* 0x000000ffff29b224 */ /* 0x000fc400078e0a29 */
[----:B------:R-:W-:Y:S01]  /*1bc0*/  IMAD.HI.U32 R10, R8, R63, RZ ;  /* 0x0000003f080a7227 */ /* 0x000fe200078e00ff */
[----:B------:R-:W-:-:S03]  /*1bd0*/  IABS R61, R18 ;  /* 0x00000012003d7213 */ /* 0x000fc60000000000 */
[----:B------:R-:W-:Y:S01]  /*1be0*/  @!P6 IMAD.IADD R49, R49, 0x1, -R4 ;  /* 0x000000013131e824 */ /* 0x000fe200078e0a04 */
[----:B------:R-:W-:Y:S01]  /*1bf0*/  ISETP.GT.U32.AND P6, PT, R4, R53, PT ;  /* 0x000000350400720c */ /* 0x000fe20003fc4070 */
[----:B------:R-:W-:-:S03]  /*1c00*/  IMAD.HI.U32 R6, R8, R61, RZ ;  /* 0x0000003d08067227 */ /* 0x000fc600078e00ff */
[C---:B------:R-:W-:Y:S01]  /*1c10*/  ISETP.GT.U32.AND P3, PT, R4.reuse, R49, PT ;  /* 0x000000310400720c */ /* 0x040fe20003f64070 */
[----:B------:R-:W-:Y:S01]  /*1c20*/  @!P4 IMAD.IADD R55, R55, 0x1, -R4 ;  /* 0x000000013737c824 */ /* 0x000fe200078e0a04 */
[----:B------:R-:W-:Y:S01]  /*1c30*/  ISETP.GT.U32.AND P4, PT, R4, R51, PT ;  /* 0x000000330400720c */ /* 0x000fe20003f84070 */
[----:B------:R-:W-:-:S04]  /*1c40*/  IMAD.HI.U32 R12, R8, R65, RZ ;  /* 0x00000041080c7227 */ /* 0x000fc800078e00ff */
[----:B------:R-:W-:Y:S02]  /*1c50*/  IMAD.MOV R6, RZ, RZ, -R6 ;  /* 0x000000ffff067224 */ /* 0x000fe400078e0a06 */
[----:B------:R-:W-:Y:S01]  /*1c60*/  @!P6 IMAD.IADD R53, R53, 0x1, -R4 ;  /* 0x000000013535e824 */ /* 0x000fe200078e0a04 */
[C---:B------:R-:W-:Y:S01]  /*1c70*/  ISETP.GT.U32.AND P6, PT, R4.reuse, R59, PT ;  /* 0x0000003b0400720c */ /* 0x040fe20003fc4070 */
[----:B------:R-:W-:Y:S02]  /*1c80*/  IMAD.MOV R10, RZ, RZ, -R10 ;  /* 0x000000ffff0a7224 */ /* 0x000fe400078e0a0a */
[----:B------:R-:W-:Y:S02]  /*1c90*/  IMAD.MOV R12, RZ, RZ, -R12 ;  /* 0x000000ffff0c7224 */ /* 0x000fe400078e0a0c */
[C---:B------:R-:W-:Y:S02]  /*1ca0*/  IMAD R61, R4.reuse, R6, R61 ;  /* 0x00000006043d7224 */ /* 0x040fe400078e023d */
[C---:B------:R-:W-:Y:S01]  /*1cb0*/  IMAD R63, R4.reuse, R10, R63 ;  /* 0x0000000a043f7224 */ /* 0x040fe200078e023f */
[----:B------:R-:W2:Y:S01]  /*1cc0*/  LDS R6, [UR9] ;  /* 0x00000009ff067984 */ /* 0x000ea20008000800 */
[----:B------:R-:W-:-:S02]  /*1cd0*/  IMAD R65, R4, R12, R65 ;  /* 0x0000000c04417224 */ /* 0x000fc400078e0241 */
[----:B------:R-:W-:Y:S01]  /*1ce0*/  @!P0 IMAD.MOV R43, RZ, RZ, -R43 ;  /* 0x000000ffff2b8224 */ /* 0x000fe200078e0a2b */
[----:B------:R-:W-:Y:S01]  /*1cf0*/  ISETP.GT.U32.AND P0, PT, R4, R53, PT ;  /* 0x000000350400720c */ /* 0x000fe20003f04070 */
[----:B------:R-:W-:-:S04]  /*1d00*/  IMAD.HI.U32 R14, R8, R67, RZ ;  /* 0x00000043080e7227 */ /* 0x000fc800078e00ff */
[----:B------:R-:W-:Y:S01]  /*1d10*/  @!P5 IMAD.MOV R45, RZ, RZ, -R45 ;  /* 0x000000ffff2dd224 */ /* 0x000fe200078e0a2d */
[C---:B------:R-:W-:Y:S01]  /*1d20*/  ISETP.GT.U32.AND P5, PT, R4.reuse, R55, PT ;  /* 0x000000370400720c */ /* 0x040fe20003fa4070 */
[----:B------:R-:W-:Y:S01]  /*1d30*/  @!P2 IMAD.MOV R47, RZ, RZ, -R47 ;  /* 0x000000ffff2fa224 */ /* 0x000fe200078e0a2f */
[C---:B------:R-:W-:Y:S01]  /*1d40*/  ISETP.GT.U32.AND P2, PT, R4.reuse, R61, PT ;  /* 0x0000003d0400720c */ /* 0x040fe20003f44070 */
[--C-:B------:R-:W-:Y:S01]  /*1d50*/  @!P3 IMAD.IADD R49, R49, 0x1, -R4.reuse ;  /* 0x000000013131b824 */ /* 0x100fe200078e0a04 */
[C---:B------:R-:W-:Y:S01]  /*1d60*/  ISETP.GT.U32.AND P3, PT, R4.reuse, R63, PT ;  /* 0x0000003f0400720c */ /* 0x040fe20003f64070 */
[----:B------:R-:W-:Y:S01]  /*1d70*/  @!P4 IMAD.IADD R51, R51, 0x1, -R4 ;  /* 0x000000013333c824 */ /* 0x000fe200078e0a04 */
[----:B------:R-:W-:Y:S01]  /*1d80*/  ISETP.GT.U32.AND P4, PT, R4, R65, PT ;  /* 0x000000410400720c */ /* 0x000fe20003f84070 */
[----:B------:R-:W-:-:S04]  /*1d90*/  IMAD.HI.U32 R8, R8, R69, RZ ;  /* 0x0000004508087227 */ /* 0x000fc800078e00ff */
[----:B------:R-:W-:Y:S02]  /*1da0*/  IMAD.MOV R14, RZ, RZ, -R14 ;  /* 0x000000ffff0e7224 */ /* 0x000fe400078e0a0e */
[----:B------:R-:W-:Y:S02]  /*1db0*/  @!P6 IMAD.IADD R59, R59, 0x1, -R4 ;  /* 0x000000013b3be824 */ /* 0x000fe400078e0a04 */
[----:B------:R-:W-:Y:S02]  /*1dc0*/  IMAD.MOV R8, RZ, RZ, -R8 ;  /* 0x000000ffff087224 */ /* 0x000fe400078e0a08 */
[C---:B------:R-:W-:Y:S01]  /*1dd0*/  IMAD R67, R4.reuse, R14, R67 ;  /* 0x0000000e04437224 */ /* 0x040fe200078e0243 */
[C---:B------:R-:W-:Y:S01]  /*1de0*/  ISETP.GT.U32.AND P6, PT, R4.reuse, R59, PT ;  /* 0x0000003b0400720c */ /* 0x040fe20003fc4070 */
[C---:B------:R-:W-:Y:S01]  /*1df0*/  IMAD R69, R4.reuse, R8, R69 ;  /* 0x0000000804457224 */ /* 0x040fe200078e0245 */
[----:B------:R-:W-:Y:S01]  /*1e00*/  SHF.R.U32.HI R8, RZ, 0x5, R0 ;  /* 0x00000005ff087819 */ /* 0x000fe20000011600 */
[--C-:B------:R-:W-:Y:S01]  /*1e10*/  @!P0 IMAD.IADD R53, R53, 0x1, -R4.reuse ;  /* 0x0000000135358824 */ /* 0x100fe200078e0a04 */
[C---:B------:R-:W-:Y:S01]  /*1e20*/  ISETP.GT.U32.AND P0, PT, R4.reuse, R67, PT ;  /* 0x000000430400720c */ /* 0x040fe20003f04070 */
[--C-:B------:R-:W-:Y:S01]  /*1e30*/  @!P5 IMAD.IADD R55, R55, 0x1, -R4.reuse ;  /* 0x000000013737d824 */ /* 0x100fe200078e0a04 */
[----:B------:R-:W-:Y:S01]  /*1e40*/  ISETP.GT.U32.AND P5, PT, R4, R69, PT ;  /* 0x000000450400720c */ /* 0x000fe20003fa4070 */
[--C-:B------:R-:W-:Y:S01]  /*1e50*/  @!P2 IMAD.IADD R61, R61, 0x1, -R4.reuse ;  /* 0x000000013d3da824 */ /* 0x100fe200078e0a04 */
[----:B------:R-:W-:Y:S01]  /*1e60*/  ISETP.GE.AND P2, PT, R22, RZ, PT ;  /* 0x000000ff1600720c */ /* 0x000fe20003f46270 */
[--C-:B------:R-:W-:Y:S01]  /*1e70*/  @!P3 IMAD.IADD R63, R63, 0x1, -R4.reuse ;  /* 0x000000013f3fb824 */ /* 0x100fe200078e0a04 */
[----:B------:R-:W-:Y:S01]  /*1e80*/  ISETP.GE.AND P3, PT, R24, RZ, PT ;  /* 0x000000ff1800720c */ /* 0x000fe20003f66270 */
[--C-:B------:R-:W-:Y:S01]  /*1e90*/  @!P4 IMAD.IADD R65, R65, 0x1, -R4.reuse ;  /* 0x000000014141c824 */ /* 0x100fe200078e0a04 */
[----:B------:R-:W-:Y:S01]  /*1ea0*/  ISETP.GE.AND P4, PT, R26, RZ, PT ;  /* 0x000000ff1a00720c */ /* 0x000fe20003f86270 */
[----:B------:R-:W-:Y:S01]  /*1eb0*/  @!P6 IMAD.IADD R59, R59, 0x1, -R4 ;  /* 0x000000013b3be824 */ /* 0x000fe200078e0a04 */
[----:B------:R-:W-:-:S02]  /*1ec0*/  ISETP.GE.AND P6, PT, R20, RZ, PT ;  /* 0x000000ff1400720c */ /* 0x000fc40003fc6270 */
[----:B------:R-:W-:Y:S01]  /*1ed0*/  R2UR UR16, R8 ;  /* 0x00000000081072ca */ /* 0x000fe200000e0000 */
[--C-:B------:R-:W-:Y:S01]  /*1ee0*/  @!P0 IMAD.IADD R67, R67, 0x1, -R4.reuse ;  /* 0x0000000143438824 */ /* 0x100fe200078e0a04 */
[----:B------:R-:W-:Y:S01]  /*1ef0*/  ISETP.GE.AND P0, PT, R28, RZ, PT ;  /* 0x000000ff1c00720c */ /* 0x000fe20003f06270 */
[----:B------:R-:W-:Y:S01]  /*1f00*/  @!P5 IMAD.IADD R69, R69, 0x1, -R4 ;  /* 0x000000014545d824 */ /* 0x000fe200078e0a04 */
[C---:B------:R-:W-:Y:S01]  /*1f10*/  ISETP.GT.U32.AND P5, PT, R4.reuse, R61, PT ;  /* 0x0000003d0400720c */ /* 0x040fe20003fa4070 */
[----:B------:R-:W-:Y:S01]  /*1f20*/  @!P2 IMAD.MOV R51, RZ, RZ, -R51 ;  /* 0x000000ffff33a224 */ /* 0x000fe200078e0a33 */
[C---:B------:R-:W-:Y:S01]  /*1f30*/  ISETP.GT.U32.AND P2, PT, R4.reuse, R63, PT ;  /* 0x0000003f0400720c */ /* 0x040fe20003f44070 */
[----:B------:R-:W-:Y:S01]  /*1f40*/  @!P3 IMAD.MOV R53, RZ, RZ, -R53 ;  /* 0x000000ffff35b224 */ /* 0x000fe200078e0a35 */
[C---:B------:R-:W-:Y:S01]  /*1f50*/  ISETP.GT.U32.AND P3, PT, R4.reuse, R65, PT ;  /* 0x000000410400720c */ /* 0x040fe20003f64070 */
[----:B------:R-:W-:Y:S01]  /*1f60*/  @!P4 IMAD.MOV R55, RZ, RZ, -R55 ;  /* 0x000000ffff37c224 */ /* 0x000fe200078e0a37 */
[C---:B------:R-:W-:Y:S01]  /*1f70*/  ISETP.GT.U32.AND P4, PT, R4.reuse, R67, PT ;  /* 0x000000430400720c */ /* 0x040fe20003f84070 */
[----:B------:R-:W-:Y:S01]  /*1f80*/  @!P6 IMAD.MOV R49, RZ, RZ, -R49 ;  /* 0x000000ffff31e224 */ /* 0x000fe200078e0a31 */
[----:B------:R-:W-:Y:S01]  /*1f90*/  ISETP.GT.U32.AND P6, PT, R4, R69, PT ;  /* 0x000000450400720c */ /* 0x000fe20003fc4070 */
[----:B------:R-:W-:Y:S01]  /*1fa0*/  USHF.L.U32 UR4, UR16, 0x15, URZ ;  /* 0x0000001510047899 */ /* 0x000fe200080006ff */
[----:B------:R-:W-:Y:S01]  /*1fb0*/  SHF.R.U32.HI R20, RZ, 0x6, R0 ;  /* 0x00000006ff147819 */ /* 0x000fe20000011600 */
[----:B------:R-:W-:Y:S01]  /*1fc0*/  @!P0 IMAD.MOV R59, RZ, RZ, -R59 ;  /* 0x000000ffff3b8224 */ /* 0x000fe200078e0a3b */
[----:B------:R-:W-:Y:S01]  /*1fd0*/  ISETP.GE.AND P0, PT, R18, RZ, PT ;  /* 0x000000ff1200720c */ /* 0x000fe20003f06270 */
[--C-:B------:R-:W-:Y:S01]  /*1fe0*/  @!P5 IMAD.IADD R61, R61, 0x1, -R4.reuse ;  /* 0x000000013d3dd824 */ /* 0x100fe200078e0a04 */
[----:B------:R-:W-:Y:S01]  /*1ff0*/  ISETP.GE.AND P5, PT, R30, RZ, PT ;  /* 0x000000ff1e00720c */ /* 0x000fe20003fa6270 */
[--C-:B------:R-:W-:Y:S01]  /*2000*/  @!P2 IMAD.IADD R63, R63, 0x1, -R4.reuse ;  /* 0x000000013f3fa824 */ /* 0x100fe200078e0a04 */
[----:B------:R-:W-:Y:S01]  /*2010*/  ISETP.GE.AND P2, PT, R32, RZ, PT ;  /* 0x000000ff2000720c */ /* 0x000fe20003f46270 */
[--C-:B------:R-:W-:Y:S01]  /*2020*/  @!P3 IMAD.IADD R65, R65, 0x1, -R4.reuse ;  /* 0x000000014141b824 */ /* 0x100fe200078e0a04 */
[----:B------:R-:W-:Y:S01]  /*2030*/  ISETP.GE.AND P3, PT, R34, RZ, PT ;  /* 0x000000ff2200720c */ /* 0x000fe20003f66270 */
[--C-:B------:R-:W-:Y:S01]  /*2040*/  @!P4 IMAD.IADD R67, R67, 0x1, -R4.reuse ;  /* 0x000000014343c824 */ /* 0x100fe200078e0a04 */
[----:B------:R-:W-:Y:S01]  /*2050*/  ISETP.GE.AND P4, PT, R16, RZ, PT ;  /* 0x000000ff1000720c */ /* 0x000fe20003f86270 */
[----:B------:R-:W-:Y:S01]  /*2060*/  @!P6 IMAD.IADD R69, R69, 0x1, -R4 ;  /* 0x000000014545e824 */ /* 0x000fe200078e0a04 */
[----:B------:R-:W-:Y:S01]  /*2070*/  ISETP.GE.AND P6, PT, R2, RZ, PT ;  /* 0x000000ff0200720c */ /* 0x000fe20003fc6270 */
[----:B------:R-:W-:Y:S01]  /*2080*/  USHF.L.U32 UR5, UR16, 0x3, URZ ;  /* 0x0000000310057899 */ /* 0x000fe200080006ff */
[----:B------:R-:W-:Y:S01]  /*2090*/  LOP3.LUT R4, RZ, R57, RZ, 0x33, !PT ;  /* 0x00000039ff047212 */ /* 0x000fe200078e33ff */
[----:B------:R-:W-:Y:S01]  /*20a0*/  @!P0 IMAD.MOV R61, RZ, RZ, -R61 ;  /* 0x000000ffff3d8224 */ /* 0x000fe200078e0a3d */
[----:B------:R-:W-:Y:S01]  /*20b0*/  ISETP.NE.AND P0, PT, R56, RZ, PT ;  /* 0x000000ff3800720c */ /* 0x000fe20003f05270 */
[----:B------:R-:W-:Y:S01]  /*20c0*/  @!P5 IMAD.MOV R63, RZ, RZ, -R63 ;  /* 0x000000ffff3fd224 */ /* 0x000fe200078e0a3f */
[----:B------:R-:W-:Y:S01]  /*20d0*/  ISETP.NE.AND P5, PT, R57, RZ, PT ;  /* 0x000000ff3900720c */ /* 0x000fe20003fa5270 */
[----:B------:R-:W-:Y:S01]  /*20e0*/  @!P2 IMAD.MOV R65, RZ, RZ, -R65 ;  /* 0x000000ffff41a224 */ /* 0x000fe200078e0a41 */
[----:B------:R-:W-:Y:S01]  /*20f0*/  SGXT.U32 R20, R20, 0x2 ;  /* 0x000000021414781a */ /* 0x000fe20000000000 */
[----:B------:R-:W-:Y:S01]  /*2100*/  @!P3 IMAD.MOV R67, RZ, RZ, -R67 ;  /* 0x000000ffff43b224 */ /* 0x000fe200078e0a43 */
[C---:B------:R-:W-:Y:S01]  /*2110*/  SEL R97, R4.reuse, R7, !P5 ;  /* 0x0000000704617207 */ /* 0x040fe20006800000 */
[----:B------:R-:W-:Y:S01]  /*2120*/  @!P4 IMAD.MOV R69, RZ, RZ, -R69 ;  /* 0x000000ffff45c224 */ /* 0x000fe200078e0a45 */
[C---:B------:R-:W-:Y:S01]  /*2130*/  SEL R99, R4.reuse, R9, !P5 ;  /* 0x0000000904637207 */ /* 0x040fe20006800000 */
[----:B------:R-:W-:Y:S01]  /*2140*/  IMAD.MOV.U32 R8, RZ, RZ, R5 ;  /* 0x000000ffff087224 */ /* 0x000fe200078e0005 */
[----:B------:R-:W-:Y:S01]  /*2150*/  SEL R101, R4, R11, !P5 ;  /* 0x0000000b04657207 */ /* 0x000fe20006800000 */
[----:B-1----:R-:W-:Y:S01]  /*2160*/  IMAD R9, R20, R128, RZ ;  /* 0x0000008014097224 */ /* 0x002fe200078e02ff */
[C---:B------:R-:W-:Y:S01]  /*2170*/  SEL R103, R4.reuse, R13, !P5 ;  /* 0x0000000d04677207 */ /* 0x040fe20006800000 */
[----:B------:R-:W-:Y:S01]  /*2180*/  ULOP3.LUT UR4, UR4, 0x600000, URZ, 0xc0, !UPT ;  /* 0x0060000004047892 */ /* 0x000fe2000f8ec0ff */
[C---:B------:R-:W-:Y:S01]  /*2190*/  SEL R105, R4.reuse, R15, !P5 ;  /* 0x0000000f04697207 */ /* 0x040fe20006800000 */
[----:B------:R-:W-:Y:S01]  /*21a0*/  ULOP3.LUT UR5, UR5, 0x20, URZ, 0xc0, !UPT ;  /* 0x0000002005057892 */ /* 0x000fe2000f8ec0ff */
[C---:B------:R-:W-:Y:S01]  /*21b0*/  SEL R107, R4.reuse, R17, !P5 ;  /* 0x00000011046b7207 */ /* 0x040fe20006800000 */
[----:B------:R-:W-:Y:S01]  /*21c0*/  @!P6 IMAD.MOV R8, RZ, RZ, -R8 ;  /* 0x000000ffff08e224 */ /* 0x000fe200078e0a08 */
[----:B------:R-:W-:Y:S01]  /*21d0*/  SEL R109, R4, R19, !P5 ;  /* 0x00000013046d7207 */ /* 0x000fe20006800000 */
[----:B------:R-:W-:Y:S01]  /*21e0*/  IMAD R73, R128, 0x4, R9 ;  /* 0x0000000480497824 */ /* 0x000fe200078e0209 */
[----:B------:R-:W-:-:S02]  /*21f0*/  SEL R111, R4, R21, !P5 ;  /* 0x00000015046f7207 */ /* 0x000fc40006800000 */
[C---:B------:R-:W-:Y:S02]  /*2200*/  SEL R113, R4.reuse, R23, !P5 ;  /* 0x0000001704717207 */ /* 0x040fe40006800000 */
[C---:B------:R-:W-:Y:S02]  /*2210*/  SEL R115, R4.reuse, R25, !P5 ;  /* 0x0000001904737207 */ /* 0x040fe40006800000 */
[C---:B------:R-:W-:Y:S02]  /*2220*/  SEL R117, R4.reuse, R27, !P5 ;  /* 0x0000001b04757207 */ /* 0x040fe40006800000 */
[C---:B------:R-:W-:Y:S02]  /*2230*/  SEL R119, R4.reuse, R29, !P5 ;  /* 0x0000001d04777207 */ /* 0x040fe40006800000 */
[C---:B------:R-:W-:Y:S02]  /*2240*/  SEL R121, R4.reuse, R31, !P5 ;  /* 0x0000001f04797207 */ /* 0x040fe40006800000 */
        /* <DEDUP_REMOVED lines=18> */
[----:B------:R-:W-:Y:S01]  /*2370*/  SEL R96, R4, R71, !P5 ;  /* 0x0000004704607207 */ /* 0x000fe20006800000 */
[----:B0-----:R-:W-:Y:S01]  /*2380*/  VIADD R4, R172, 0x7f ;  /* 0x0000007fac047836 */ /* 0x001fe20000000000 */
[----:B--2---:R-:W-:-:S02]  /*2390*/  R2UR UR8, R6 ;  /* 0x00000000060872ca */ /* 0x004fc400000e0000 */
[----:B------:R-:W-:Y:S01]  /*23a0*/  @!P0 LOP3.LUT R8, RZ, R56, RZ, 0x33, !PT ;  /* 0x00000038ff088212 */ /* 0x000fe200078e33ff */
[----:B------:R-:W-:Y:S01]  /*23b0*/  BAR.SYNC.DEFER_BLOCKING 0x0 ;  /* 0x0000000000007b1d */ /* 0x000fe20000010000 */
[----:B------:R-:W-:Y:S02]  /*23c0*/  LOP3.LUT P2, RZ, R0, 0xff, RZ, 0xc0, !PT ;  /* 0x000000ff00ff7812 */ /* 0x000fe4000784c0ff */
[----:B------:R-:W-:Y:S02]  /*23d0*/  ISETP.GT.AND P0, PT, R4, 0x7f, PT ;  /* 0x0000007f0400780c */ /* 0x000fe40003f04270 */
[C---:B------:R-:W-:Y:S02]  /*23e0*/  LOP3.LUT R5, R20.reuse, 0x8, RZ, 0xfc, !PT ;  /* 0x0000000814057812 */ /* 0x040fe400078efcff */
[----:B------:R-:W-:Y:S01]  /*23f0*/  LOP3.LUT R6, R20, 0x10, RZ, 0xfc, !PT ;  /* 0x0000001014067812 */ /* 0x000fe200078efcff */
[----:B----4-:R-:W-:Y:S08]  /*2400*/  @P1 BRA `(.L_x_5) ;  /* 0x0000000000181947 */ /* 0x010ff00003800000 */
[----:B------:R-:W-:Y:S01]  /*2410*/  ELECT P3, URZ, PT ;  /* 0x0000000000ff782f */ /* 0x000fe20003860000 */
[----:B------:R-:W-:Y:S01]  /*2420*/  IMAD.MOV.U32 R7, RZ, RZ, 0x1 ;  /* 0x00000001ff077424 */ /* 0x000fe200078e00ff */
[----:B------:R-:W-:Y:S01]  /*2430*/  UMOV UR10, 0x40 ;  /* 0x00000040000a7882 */ /* 0x000fe20000000000 */
[----:B------:R-:W-:Y:S01]  /*2440*/  UVIRTCOUNT.DEALLOC.SMPOOL 0x80 ;  /* 0x000000800000784c */ /* 0x000fe20000000000 */
[----:B------:R-:W-:-:S09]  /*2450*/  ULEA UR10, UR7, UR10, 0x18 ;  /* 0x0000000a070a7291 */ /* 0x000fd2000f8ec0ff */
[----:B------:R0:W-:Y:S03]  /*2460*/  @P3 STS.U8 [UR10], R7 ;  /* 0x00000007ff003988 */ /* 0x0001e6000800000a */
.L_x_5:
[----:B------:R-:W-:Y:S01]  /*2470*/  UIADD3 UR10, UPT, UPT, UR5, UR4, UR8 ;  /* 0x00000004050a7290 */ /* 0x000fe2000fffe008 */
[----:B------:R-:W-:Y:S01]  /*2480*/  IMAD R11, R128, 0x4, R73 ;  /* 0x00000004800b7824 */ /* 0x000fe200078e0249 */
[----:B------:R-:W-:Y:S01]  /*2490*/  VOTEU.ALL UP0, P2 ;  /* 0x0000000000ff7886 */ /* 0x000fe20001000000 */
[----:B------:R-:W-:Y:S01]  /*24a0*/  VOTEU.ALL UP1, P2 ;  /* 0x0000000000ff7886 */ /* 0x000fe20001020000 */
[----:B0-----:R-:W-:Y:S01]  /*24b0*/  IMAD R7, R8, UR17, RZ ;  /* 0x0000001108077c24 */ /* 0x001fe2000f8e02ff */
[----:B------:R-:W-:Y:S01]  /*24c0*/  ISETP.LT.AND P5, PT, R20, R172, P0 ;  /* 0x000000ac1400720c */ /* 0x000fe200007a1270 */
[----:B------:R-:W-:Y:S01]  /*24d0*/  IMAD R13, R128, 0x8, R11 ;  /* 0x00000008800d7824 */ /* 0x000fe200078e020b */
[----:B------:R-:W-:-:S04]  /*24e0*/  @!UP0 UIADD3 UR4, UPT, UPT, -UR11, 0x100000, URZ ;  /* 0x001000000b048890 */ /* 0x000fc8000fffe1ff */
[----:B------:R-:W-:Y:S02]  /*24f0*/  @!UP0 USHF.L.U32 UR5, UR4, 0xb, URZ ;  /* 0x0000000b04058899 */ /* 0x000fe400080006ff */
[----:B------:R-:W-:Y:S01]  /*2500*/  @!UP0 USHF.L.U32 UR4, UR4, 0x1, URZ ;  /* 0x0000000104048899 */ /* 0x000fe200080006ff */
[----:B------:R-:W-:Y:S01]  /*2510*/  STTM.16dp32bit_t0_t15.x16 tmem[UR10], RZ ;  /* 0x000000ff000079ed */ /* 0x000fe20008a0000a */
[----:B------:R-:W-:Y:S01]  /*2520*/  STTM.16dp32bit_t16_t31.x16 tmem[UR10+0x10], RZ ;  /* 0x000010ff000079ed */ /* 0x000fe20008a2000a */
[----:B------:R-:W0:Y:S02]  /*2530*/  FENCE.VIEW.ASYNC.T ;  /* 0x00000000000073c6 */ /* 0x000e240000000200 */
[----:B0-----:R-:W-:Y:S01]  /*2540*/  BAR.SYNC.DEFER_BLOCKING 0x0 ;  /* 0x0000000000007b1d */ /* 0x001fe20000010000 */
[C---:B------:R-:W-:Y:S01]  /*2550*/  IMAD R75, R128.reuse, 0x4, R13 ;  /* 0x00000004804b7824 */ /* 0x040fe200078e020d */
[----:B------:R-:W-:Y:S02]  /*2560*/  IADD3 R84, P6, PT, R7, UR12, RZ ;  /* 0x0000000c07547c10 */ /* 0x000fe4000ffde0ff */
[----:B------:R-:W-:Y:S01]  /*2570*/  ISETP.LT.AND P4, PT, R5, R172, P0 ;  /* 0x000000ac0500720c */ /* 0x000fe20000781270 */
[----:B------:R-:W-:Y:S01]  /*2580*/  IMAD R17, R128, 0x4, R75 ;  /* 0x0000000480117824 */ /* 0x000fe200078e024b */
[----:B------:R-:W-:-:S02]  /*2590*/  LEA.HI.X.SX32 R86, R7, UR13, 0x1, P6 ;  /* 0x0000000d07567c11 */ /* 0x000fc4000b0f0eff */
[C---:B------:R-:W-:Y:S01]  /*25a0*/  IADD3 R8, P6, PT, R9.reuse, R84, RZ ;  /* 0x0000005409087210 */ /* 0x040fe20007fde0ff */
[----:B------:R-:W-:Y:S01]  /*25b0*/  IMAD R19, R128, 0x8, R17 ;  /* 0x0000000880137824 */ /* 0x000fe200078e0211 */
[----:B------:R-:W-:Y:S02]  /*25c0*/  ISETP.LT.AND P3, PT, R6, R172, P0 ;  /* 0x000000ac0600720c */ /* 0x000fe40000761270 */
[----:B------:R-:W-:Y:S01]  /*25d0*/  LEA.HI.X.SX32 R9, R9, R86, 0x1, P6 ;  /* 0x0000005609097211 */ /* 0x000fe200030f0eff */
[C---:B------:R-:W-:Y:S01]  /*25e0*/  IMAD R77, R128.reuse, 0x4, R19 ;  /* 0x00000004804d7824 */ /* 0x040fe200078e0213 */
[C---:B------:R-:W-:Y:S01]  /*25f0*/  IADD3 R10, P6, PT, R11.reuse, R84, RZ ;  /* 0x000000540b0a7210 */ /* 0x040fe20007fde0ff */
[----:B------:R-:W0:Y:S02]  /*2600*/  FENCE.VIEW.ASYNC.S ;  /* 0x00000000000073c6 */ /* 0x000e240000000000 */
[----:B0-----:R0:W1:Y:S02]  /*2610*/  @!UP1 SYNCS.EXCH.64 URZ, [UR6], UR4 ;  /* 0x0000000406ff95b2 */ /* 0x0010640008000100 */
[----:B-1----:R-:W-:Y:S01]  /*2620*/  BAR.SYNC.DEFER_BLOCKING 0x0 ;  /* 0x0000000000007b1d */ /* 0x002fe20000010000 */
[----:B------:R-:W-:Y:S01]  /*2630*/  IMAD R29, R128, 0x4, R77 ;  /* 0x00000004801d7824 */ /* 0x000fe200078e024d */
[----:B------:R-:W-:-:S03]  /*2640*/  LEA.HI.X.SX32 R11, R11, R86, 0x1, P6 ;  /* 0x000000560b0b7211 */ /* 0x000fc600030f0eff */
[----:B------:R-:W-:-:S04]  /*2650*/  IMAD R31, R128, 0x8, R29 ;  /* 0x00000008801f7824 */ /* 0x000fc800078e021d */
[----:B------:R-:W-:Y:S01]  /*2660*/  IMAD R79, R128, 0x4, R31 ;  /* 0x00000004804f7824 */ /* 0x000fe200078e021f */
[----:B------:R-:W-:Y:S01]  /*2670*/  LOP3.LUT R7, R20, 0x18, RZ, 0xfc, !PT ;  /* 0x0000001814077812 */ /* 0x000fe200078efcff */
[----:B0-----:R-:W0:Y:S02]  /*2680*/  LDCU UR4, c[0x0][0x3b0] ;  /* 0x00007600ff0477ac */ /* 0x001e240008000800 */
[----:B------:R-:W-:Y:S01]  /*2690*/  IMAD R33, R128, 0x4, R79 ;  /* 0x0000000480217824 */ /* 0x000fe200078e024f */
[----:B------:R-:W-:-:S03]  /*26a0*/  PRMT R207, RZ, 0x7610, R207 ;  /* 0x00007610ffcf7816 */ /* 0x000fc600000000cf */
[----:B------:R-:W-:Y:S01]  /*26b0*/  IMAD R43, R128, 0x8, R33 ;  /* 0x00000008802b7824 */ /* 0x000fe200078e0221 */
[----:B------:R-:W-:Y:S01]  /*26c0*/  LOP3.LUT R14, R20, 0x20, RZ, 0xfc, !PT ;  /* 0x00000020140e7812 */ /* 0x000fe200078efcff */
[----:B------:R-:W2:Y:S01]  /*26d0*/  @P5 LDG.E.U8 R203, desc[UR18][R8.64] ;  /* 0x0000001208cb5981 */ /* 0x000ea2000c1e1100 */
[C---:B------:R-:W-:Y:S01]  /*26e0*/  IADD3 R12, P5, PT, R13.reuse, R84, RZ ;  /* 0x000000540d0c7210 */ /* 0x040fe20007fbe0ff */
[C---:B------:R-:W-:Y:S02]  /*26f0*/  IMAD R81, R128.reuse, 0x4, R43 ;  /* 0x0000000480517824 */ /* 0x040fe400078e022b */
[----:B------:R-:W3:Y:S01]  /*2700*/  @P4 LDG.E.U8 R205, desc[UR18][R10.64] ;  /* 0x000000120acd4981 */ /* 0x000ee2000c1e1100 */
[----:B------:R-:W-:Y:S02]  /*2710*/  LEA.HI.X.SX32 R13, R13, R86, 0x1, P5 ;  /* 0x000000560d0d7211 */ /* 0x000fe400028f0eff */
[-C--:B------:R-:W-:Y:S01]  /*2720*/  ISETP.LT.AND P5, PT, R7, R172.reuse, P0 ;  /* 0x000000ac0700720c */ /* 0x080fe200007a1270 */
[----:B------:R-:W-:Y:S01]  /*2730*/  IMAD R45, R128, 0x4, R81 ;  /* 0x00000004802d7824 */ /* 0x000fe200078e0251 */
[----:B------:R-:W-:Y:S01]  /*2740*/  ISETP.LT.AND P4, PT, R14, R172, P0 ;  /* 0x000000ac0e00720c */ /* 0x000fe20000781270 */
[----:B------:R-:W4:Y:S01]  /*2750*/  @P3 LDG.E.U8 R207, desc[UR18][R12.64] ;  /* 0x000000120ccf3981 */ /* 0x000f22000c1e1100 */
[-C--:B------:R-:W-:Y:S01]  /*2760*/  IADD3 R16, P3, PT, R17, R84.reuse, RZ ;  /* 0x0000005411107210 */ /* 0x080fe20007f7e0ff */
[----:B------:R-:W-:Y:S01]  /*2770*/  IMAD R47, R128, 0x8, R45 ;  /* 0x00000008802f7824 */ /* 0x000fe200078e022d */
[----:B------:R-:W-:-:S02]  /*2780*/  IADD3 R18, P6, PT, R19, R84, RZ ;  /* 0x0000005413127210 */ /* 0x000fc40007fde0ff */
[----:B------:R-:W-:Y:S02]  /*2790*/  PRMT R209, RZ, 0x7610, R209 ;  /* 0x00007610ffd17816 */ /* 0x000fe400000000d1 */
[----:B------:R-:W-:Y:S02]  /*27a0*/  LOP3.LUT R15, R20, 0x28, RZ, 0xfc, !PT ;  /* 0x00000028140f7812 */ /* 0x000fe400078efcff */
[-C--:B------:R-:W-:Y:S02]  /*27b0*/  LEA.HI.X.SX32 R17, R17, R86.reuse, 0x1, P3 ;  /* 0x0000005611117211 */ /* 0x080fe400018f0eff */
[----:B------:R-:W-:Y:S01]  /*27c0*/  PRMT R211, RZ, 0x7610, R211 ;  /* 0x00007610ffd37816 */ /* 0x000fe200000000d3 */
[----:B------:R-:W-:Y:S01]  /*27d0*/  IMAD R83, R128, 0x4, R47 ;  /* 0x0000000480537824 */ /* 0x000fe200078e022f */
[----:B------:R-:W-:Y:S01]  /*27e0*/  LEA.HI.X.SX32 R19, R19, R86, 0x1, P6 ;  /* 0x0000005613137211 */ /* 0x000fe200030f0eff */
[----:B------:R-:W5:Y:S01]  /*27f0*/  @P5 LDG.E.U8 R209, desc[UR18][R16.64] ;  /* 0x0000001210d15981 */ /* 0x000f62000c1e1100 */
[----:B------:R-:W-:-:S02]  /*2800*/  LOP3.LUT R25, R20, 0x30, RZ, 0xfc, !PT ;  /* 0x0000003014197812 */ /* 0x000fc400078efcff */
[-C--:B------:R-:W-:Y:S01]  /*2810*/  ISETP.LT.AND P3, PT, R15, R172.reuse, P0 ;  /* 0x000000ac0f00720c */ /* 0x080fe20000761270 */
[----:B------:R-:W2:Y:S01]  /*2820*/  @P4 LDG.E.U8 R211, desc[UR18][R18.64] ;  /* 0x0000001212d34981 */ /* 0x000ea2000c1e1100 */
[----:B------:R-:W-:Y:S01]  /*2830*/  ISETP.LT.AND P5, PT, R25, R172, P0 ;  /* 0x000000ac1900720c */ /* 0x000fe200007a1270 */
[C---:B------:R-:W-:Y:S01]  /*2840*/  IMAD R49, R128.reuse, 0x4, R83 ;  /* 0x0000000480317824 */ /* 0x040fe200078e0253 */
[-C--:B------:R-:W-:Y:S02]  /*2850*/  IADD3 R26, P4, PT, R29, R84.reuse, RZ ;  /* 0x000000541d1a7210 */ /* 0x080fe40007f9e0ff */
[----:B------:R-:W-:Y:S01]  /*2860*/  IADD3 R28, P6, PT, R31, R84, RZ ;  /* 0x000000541f1c7210 */ /* 0x000fe20007fde0ff */
[C---:B------:R-:W-:Y:S01]  /*2870*/  IMAD R51, R128.reuse, 0x8, R49 ;  /* 0x0000000880337824 */ /* 0x040fe200078e0231 */
[-C--:B------:R-:W-:Y:S02]  /*2880*/  LEA.HI.X.SX32 R29, R29, R86.reuse, 0x1, P4 ;  /* 0x000000561d1d7211 */ /* 0x080fe400020f0eff */
[----:B------:R-:W-:Y:S01]  /*2890*/  LEA.HI.X.SX32 R31, R31, R86, 0x1, P6 ;  /* 0x000000561f1f7211 */ /* 0x000fe200030f0eff */
[----:B------:R-:W-:Y:S01]  /*28a0*/  IMAD R85, R128, 0x4, R51 ;  /* 0x0000000480557824 */ /* 0x000fe200078e0233 */
[----:B------:R-:W-:Y:S01]  /*28b0*/  PRMT R213, RZ, 0x7610, R213 ;  /* 0x00007610ffd57816 */ /* 0x000fe200000000d5 */
[----:B------:R-:W-:Y:S01]  /*28c0*/  @P3 IMAD.MOV.U32 R22, RZ, RZ, R26 ;  /* 0x000000ffff163224 */ /* 0x000fe200078e001a */
[----:B------:R-:W-:Y:S01]  /*28d0*/  LOP3.LUT R27, R20, 0x38, RZ, 0xfc, !PT ;  /* 0x00000038141b7812 */ /* 0x000fe200078efcff */
[----:B------:R-:W-:Y:S01]  /*28e0*/  @P3 IMAD.MOV.U32 R23, RZ, RZ, R29 ;  /* 0x000000ffff173224 */ /* 0x000fe200078e001d */
[----:B------:R-:W-:Y:S01]  /*28f0*/  PRMT R215, RZ, 0x7610, R215 ;  /* 0x00007610ffd77816 */ /* 0x000fe200000000d7 */
[----:B------:R-:W-:Y:S01]  /*2900*/  IMAD R53, R128, 0x4, R85 ;  /* 0x0000000480357824 */ /* 0x000fe200078e0255 */
[----:B------:R-:W-:Y:S01]  /*2910*/  LEA.HI R21, R0, 0xc, RZ, 0x1a ;  /* 0x0000000c00157811 */ /* 0x000fe200078fd0ff */
[----:B------:R-:W-:Y:S01]  /*2920*/  @P5 IMAD.MOV.U32 R38, RZ, RZ, R28 ;  /* 0x000000ffff265224 */ /* 0x000fe200078e001c */
[----:B------:R-:W2:Y:S01]  /*2930*/  @P3 LDG.E.U8 R213, desc[UR18][R22.64] ;  /* 0x0000001216d53981 */ /* 0x000ea2000c1e1100 */
[----:B------:R-:W-:Y:S01]  /*2940*/  @P5 IMAD.MOV.U32 R39, RZ, RZ, R31 ;  /* 0x000000ffff275224 */ /* 0x000fe200078e001f */
[----:B------:R-:W-:Y:S01]  /*2950*/  IADD3 R30, P3, PT, R33, R84, RZ ;  /* 0x00000054211e7210 */ /* 0x000fe20007f7e0ff */
[----:B------:R-:W-:Y:S01]  /*2960*/  IMAD R55, R128, 0x8, R53 ;  /* 0x0000000880377824 */ /* 0x000fe200078e0235 */
[----:B------:R-:W-:-:S02]  /*2970*/  ISETP.LT.AND P4, PT, R27, R172, P0 ;  /* 0x000000ac1b00720c */ /* 0x000fc40000781270 */
[----:B------:R1:W2:Y:S01]  /*2980*/  @P5 LDG.E.U8 R215, desc[UR18][R38.64] ;  /* 0x0000001226d75981 */ /* 0x0002a2000c1e1100 */
[----:B------:R-:W-:Y:S01]  /*2990*/  IADD3 R40, P5, PT, R45, R84, RZ ;  /* 0x000000542d287210 */ /* 0x000fe20007fbe0ff */
[C---:B------:R-:W-:Y:S01]  /*29a0*/  IMAD R87, R128.reuse, 0x4, R55 ;  /* 0x0000000480577824 */ /* 0x040fe200078e0237 */
[----:B------:R-:W-:Y:S02]  /*29b0*/  LEA.HI.X.SX32 R33, R33, R86, 0x1, P3 ;  /* 0x0000005621217211 */ /* 0x000fe400018f0eff */
[----:B------:R-:W-:Y:S01]  /*29c0*/  IADD3 R42, P3, PT, R47, R84, RZ ;  /* 0x000000542f2a7210 */ /* 0x000fe20007f7e0ff */
[----:B------:R-:W-:Y:S01]  /*29d0*/  IMAD R57, R128, 0x4, R87 ;  /* 0x0000000480397824 */ /* 0x000fe200078e0257 */
[----:B------:R-:W-:Y:S02]  /*29e0*/  LEA.HI.X.SX32 R45, R45, R86, 0x1, P5 ;  /* 0x000000562d2d7211 */ /* 0x000fe400028f0eff */
[----:B-1----:R-:W-:Y:S02]  /*29f0*/  IADD3 R38, P6, PT, R43, R84, RZ ;  /* 0x000000542b267210 */ /* 0x002fe40007fde0ff */
[----:B------:R-:W-:-:S02]  /*2a00*/  LEA.HI R23, R0, 0x2c, RZ, 0x1a ;  /* 0x0000002c00177811 */ /* 0x000fc400078fd0ff */
[----:B------:R-:W-:Y:S01]  /*2a10*/  IADD3 R46, P5, PT, R51, R84, RZ ;  /* 0x00000054332e7210 */ /* 0x000fe20007fbe0ff */
[----:B------:R-:W-:Y:S01]  /*2a20*/  IMAD R59, R21, R128, RZ ;  /* 0x00000080153b7224 */ /* 0x000fe200078e02ff */
[-C--:B------:R-:W-:Y:S02]  /*2a30*/  LEA.HI.X.SX32 R47, R47, R86.reuse, 0x1, P3 ;  /* 0x000000562f2f7211 */ /* 0x080fe400018f0eff */
[C---:B------:R-:W-:Y:S02]  /*2a40*/  LEA.HI R24, R0.reuse, 0x3c, RZ, 0x1a ;  /* 0x0000003c00187811 */ /* 0x040fe400078fd0ff */
[----:B------:R-:W-:Y:S02]  /*2a50*/  LEA.HI.X.SX32 R43, R43, R86, 0x1, P6 ;  /* 0x000000562b2b7211 */ /* 0x000fe400030f0eff */
[----:B------:R-:W-:Y:S02]  /*2a60*/  IADD3 R48, P3, PT, R53, R84, RZ ;  /* 0x0000005435307210 */ /* 0x000fe40007f7e0ff */
[----:B------:R-:W-:-:S02]  /*2a70*/  LEA.HI R22, R0, 0x1c, RZ, 0x1a ;  /* 0x0000001c00167811 */ /* 0x000fc400078fd0ff */
[----:B------:R-:W-:Y:S01]  /*2a80*/  IADD3 R44, P6, PT, R49, R84, RZ ;  /* 0x00000054312c7210 */ /* 0x000fe20007fde0ff */
[----:B------:R-:W-:Y:S01]  /*2a90*/  IMAD R63, R23, R128, RZ ;  /* 0x00000080173f7224 */ /* 0x000fe200078e02ff */
[----:B------:R-:W-:Y:S02]  /*2aa0*/  LEA.HI.X.SX32 R51, R51, R86, 0x1, P5 ;  /* 0x0000005633337211 */ /* 0x000fe400028f0eff */
[----:B------:R-:W-:Y:S02]  /*2ab0*/  LEA.HI R37, R0, 0x5c, RZ, 0x1a ;  /* 0x0000005c00257811 */ /* 0x000fe400078fd0ff */
[----:B------:R-:W-:Y:S01]  /*2ac0*/  IADD3 R52, P5, PT, R57, R84, RZ ;  /* 0x0000005439347210 */ /* 0x000fe20007fbe0ff */
[----:B------:R-:W-:Y:S01]  /*2ad0*/  IMAD R65, R24, R128, RZ ;  /* 0x0000008018417224 */ /* 0x000fe200078e02ff */
[----:B------:R-:W-:Y:S01]  /*2ae0*/  LEA.HI.X.SX32 R53, R53, R86, 0x1, P3 ;  /* 0x0000005635357211 */ /* 0x000fe200018f0eff */
[----:B------:R-:W-:Y:S01]  /*2af0*/  IMAD R61, R22, R128, RZ ;  /* 0x00000080163d7224 */ /* 0x000fe200078e02ff */
[----:B------:R-:W-:-:S02]  /*2b00*/  LEA.HI R39, R0, 0x6c, RZ, 0x1a ;  /* 0x0000006c00277811 */ /* 0x000fc400078fd0ff */
[----:B------:R-:W-:Y:S02]  /*2b10*/  LEA.HI.X.SX32 R49, R49, R86, 0x1, P6 ;  /* 0x0000005631317211 */ /* 0x000fe400030f0eff */
[-C--:B------:R-:W-:Y:S02]  /*2b20*/  IADD3 R54, P3, PT, R59, R84.reuse, RZ ;  /* 0x000000543b367210 */ /* 0x080fe40007f7e0ff */
[----:B------:R-:W-:Y:S02]  /*2b30*/  LEA.HI R35, R0, 0x4c, RZ, 0x1a ;  /* 0x0000004c00237811 */ /* 0x000fe400078fd0ff */
[----:B------:R-:W-:Y:S01]  /*2b40*/  IADD3 R50, P6, PT, R55, R84, RZ ;  /* 0x0000005437327210 */ /* 0x000fe20007fde0ff */
[----:B------:R-:W-:Y:S01]  /*2b50*/  IMAD R69, R37, R128, RZ ;  /* 0x0000008025457224 */ /* 0x000fe200078e02ff */
[----:B------:R-:W-:Y:S02]  /*2b60*/  LEA.HI.X.SX32 R57, R57, R86, 0x1, P5 ;  /* 0x0000005639397211 */ /* 0x000fe400028f0eff */
[----:B------:R-:W-:Y:S01]  /*2b70*/  IADD3 R58, P5, PT, R63, R84, RZ ;  /* 0x000000543f3a7210 */ /* 0x000fe20007fbe0ff */
[----:B------:R-:W-:Y:S01]  /*2b80*/  IMAD R71, R39, R128, RZ ;  /* 0x0000008027477224 */ /* 0x000fe200078e02ff */
[----:B------:R-:W-:Y:S01]  /*2b90*/  LEA.HI.X.SX32 R59, R59, R86, 0x1, P3 ;  /* 0x000000563b3b7211 */ /* 0x000fe200018f0eff */
[----:B------:R-:W-:Y:S01]  /*2ba0*/  IMAD R67, R35, R128, RZ ;  /* 0x0000008023437224 */ /* 0x000fe200078e02ff */
[----:B------:R-:W-:-:S02]  /*2bb0*/  LEA.HI.X.SX32 R55, R55, R86, 0x1, P6 ;  /* 0x0000005637377211 */ /* 0x000fc400030f0eff */
[-C--:B------:R-:W-:Y:S02]  /*2bc0*/  IADD3 R60, P3, PT, R65, R84.reuse, RZ ;  /* 0x00000054413c7210 */ /* 0x080fe40007f7e0ff */
[----:B------:R-:W-:Y:S01]  /*2bd0*/  IADD3 R56, P6, PT, R61, R84, RZ ;  /* 0x000000543d387210 */ /* 0x000fe20007fde0ff */
[----:B------:R-:W-:Y:S01]  /*2be0*/  @P4 IMAD.MOV.U32 R32, RZ, RZ, R30 ;  /* 0x000000ffff204224 */ /* 0x000fe200078e001e */
[----:B------:R-:W-:Y:S02]  /*2bf0*/  PRMT R217, RZ, 0x7610, R217 ;  /* 0x00007610ffd97816 */ /* 0x000fe400000000d9 */
[----:B------:R-:W-:Y:S02]  /*2c00*/  LEA.HI.X.SX32 R63, R63, R86, 0x1, P5 ;  /* 0x000000563f3f7211 */ /* 0x000fe400028f0eff */
[----:B------:R-:W-:Y:S02]  /*2c10*/  IADD3 R64, P5, PT, R69, R84, RZ ;  /* 0x0000005445407210 */ /* 0x000fe40007fbe0ff */
[-C--:B------:R-:W-:Y:S01]  /*2c20*/  LEA.HI.X.SX32 R65, R65, R86.reuse, 0x1, P3 ;  /* 0x0000005641417211 */ /* 0x080fe200018f0eff */
[----:B------:R1:W2:Y:S01]  /*2c30*/  @P4 LDG.E.U8 R217, desc[UR18][R32.64] ;  /* 0x0000001220d94981 */ /* 0x0002a2000c1e1100 */
[----:B------:R-:W-:-:S02]  /*2c40*/  LEA.HI.X.SX32 R61, R61, R86, 0x1, P6 ;  /* 0x000000563d3d7211 */ /* 0x000fc400030f0eff */
[-C--:B------:R-:W-:Y:S02]  /*2c50*/  IADD3 R66, P3, PT, R71, R84.reuse, RZ ;  /* 0x0000005447427210 */ /* 0x080fe40007f7e0ff */
[----:B------:R-:W-:Y:S02]  /*2c60*/  IADD3 R62, P6, PT, R67, R84, RZ ;  /* 0x00000054433e7210 */ /* 0x000fe40007fde0ff */
[----:B------:R-:W-:Y:S02]  /*2c70*/  LEA.HI.X.SX32 R69, R69, R86, 0x1, P5 ;  /* 0x0000005645457211 */ /* 0x000fe400028f0eff */
[----:B------:R-:W-:Y:S02]  /*2c80*/  IADD3 R70, P5, PT, R75, R84, RZ ;  /* 0x000000544b467210 */ /* 0x000fe40007fbe0ff */
[----:B-1----:R-:W-:Y:S02]  /*2c90*/  LOP3.LUT R32, R20, 0x40, RZ, 0xfc, !PT ;  /* 0x0000004014207812 */ /* 0x002fe400078efcff */
[----:B------:R-:W-:-:S02]  /*2ca0*/  LEA.HI.X.SX32 R71, R71, R86, 0x1, P3 ;  /* 0x0000005647477211 */ /* 0x000fc400018f0eff */
[----:B------:R-:W-:Y:S02]  /*2cb0*/  LEA.HI.X.SX32 R67, R67, R86, 0x1, P6 ;  /* 0x0000005643437211 */ /* 0x000fe400030f0eff */
[-C--:B------:R-:W-:Y:S02]  /*2cc0*/  IADD3 R72, P3, PT, R77, R84.reuse, RZ ;  /* 0x000000544d487210 */ /* 0x080fe40007f7e0ff */
[----:B------:R-:W-:Y:S02]  /*2cd0*/  IADD3 R68, P6, PT, R73, R84, RZ ;  /* 0x0000005449447210 */ /* 0x000fe40007fde0ff */
[----:B------:R-:W-:Y:S02]  /*2ce0*/  LEA.HI.X.SX32 R75, R75, R86, 0x1, P5 ;  /* 0x000000564b4b7211 */ /* 0x000fe400028f0eff */
[----:B------:R-:W-:Y:S02]  /*2cf0*/  LEA.HI R41, R0, 0x7c, RZ, 0x1a ;  /* 0x0000007c00297811 */ /* 0x000fe400078fd0ff */
[----:B------:R-:W-:-:S02]  /*2d00*/  ISETP.LT.AND P4, PT, R32, R172, P0 ;  /* 0x000000ac2000720c */ /* 0x000fc40000781270 */
[----:B------:R-:W-:Y:S02]  /*2d10*/  IADD3 R76, P5, PT, R81, R84, RZ ;  /* 0x00000054514c7210 */ /* 0x000fe40007fbe0ff */
[-C--:B------:R-:W-:Y:S02]  /*2d20*/  LEA.HI.X.SX32 R77, R77, R86.reuse, 0x1, P3 ;  /* 0x000000564d4d7211 */ /* 0x080fe400018f0eff */
[----:B------:R-:W-:Y:S02]  /*2d30*/  LEA.HI.X.SX32 R73, R73, R86, 0x1, P6 ;  /* 0x0000005649497211 */ /* 0x000fe400030f0eff */
[-C--:B------:R-:W-:Y:S02]  /*2d40*/  IADD3 R78, P3, PT, R83, R84.reuse, RZ ;  /* 0x00000054534e7210 */ /* 0x080fe40007f7e0ff */
[----:B------:R-:W-:Y:S02]  /*2d50*/  LOP3.LUT R34, R20, 0x48, RZ, 0xfc, !PT ;  /* 0x0000004814227812 */ /* 0x000fe400078efcff */
[----:B------:R-:W-:Y:S01]  /*2d60*/  IADD3 R74, P6, PT, R79, R84, RZ ;  /* 0x000000544f4a7210 */ /* 0x000fe20007fde0ff */
[----:B------:R-:W-:Y:S01]  /*2d70*/  IMAD R89, R41, R128, RZ ;  /* 0x0000008029597224 */ /* 0x000fe200078e02ff */
[----:B------:R-:W-:-:S02]  /*2d80*/  LEA.HI.X.SX32 R81, R81, R86, 0x1, P5 ;  /* 0x0000005651517211 */ /* 0x000fc400028f0eff */
[----:B------:R-:W-:Y:S02]  /*2d90*/  IADD3 R82, P5, PT, R87, R84, RZ ;  /* 0x0000005457527210 */ /* 0x000fe40007fbe0ff */
[-C--:B------:R-:W-:Y:S02]  /*2da0*/  LEA.HI.X.SX32 R83, R83, R86.reuse, 0x1, P3 ;  /* 0x0000005653537211 */ /* 0x080fe400018f0eff */
[----:B------:R-:W-:Y:S02]  /*2db0*/  LEA.HI.X.SX32 R79, R79, R86, 0x1, P6 ;  /* 0x000000564f4f7211 */ /* 0x000fe400030f0eff */
[----:B------:R-:W-:Y:S02]  /*2dc0*/  ISETP.LT.AND P3, PT, R34, R172, P0 ;  /* 0x000000ac2200720c */ /* 0x000fe40000761270 */
[----:B------:R-:W-:Y:S02]  /*2dd0*/  IADD3 R80, P6, PT, R85, R84, RZ ;  /* 0x0000005455507210 */ /* 0x000fe40007fde0ff */
[----:B------:R-:W-:-:S02]  /*2de0*/  LOP3.LUT R36, R20, 0x50, RZ, 0xfc, !PT ;  /* 0x0000005014247812 */ /* 0x000fc400078efcff */
[----:B------:R-:W-:Y:S02]  /*2df0*/  LEA.HI.X.SX32 R87, R87, R86, 0x1, P5 ;  /* 0x0000005657577211 */ /* 0x000fe400028f0eff */
[----:B------:R-:W-:Y:S01]  /*2e00*/  IADD3 R84, P5, PT, R89, R84, RZ ;  /* 0x0000005459547210 */ /* 0x000fe20007fbe0ff */
[----:B------:R-:W-:Y:S01]  /*2e10*/  @P4 IMAD.MOV.U32 R92, RZ, RZ, R38 ;  /* 0x000000ffff5c4224 */ /* 0x000fe200078e0026 */
[----:B------:R-:W-:Y:S01]  /*2e20*/  LEA.HI.X.SX32 R85, R85, R86, 0x1, P6 ;  /* 0x0000005655557211 */ /* 0x000fe200030f0eff */
[----:B------:R-:W-:Y:S01]  /*2e30*/  @P4 IMAD.MOV.U32 R93, RZ, RZ, R43 ;  /* 0x000000ffff5d4224 */ /* 0x000fe200078e002b */
[----:B------:R-:W-:Y:S02]  /*2e40*/  PRMT R219, RZ, 0x7610, R219 ;  /* 0x00007610ffdb7816 */ /* 0x000fe400000000db */
[----:B------:R-:W-:Y:S02]  /*2e50*/  ISETP.LT.AND P6, PT, R36, R172, P0 ;  /* 0x000000ac2400720c */ /* 0x000fe400007c1270 */
[----:B------:R-:W-:-:S02]  /*2e60*/  LEA.HI.X.SX32 R89, R89, R86, 0x1, P5 ;  /* 0x0000005659597211 */ /* 0x000fc400028f0eff */
[----:B------:R-:W-:Y:S01]  /*2e70*/  LOP3.LUT R86, R20, 0x58, RZ, 0xfc, !PT ;  /* 0x0000005814567812 */ /* 0x000fe200078efcff */
[----:B------:R-:W2:Y:S01]  /*2e80*/  @P4 LDG.E.U8 R219, desc[UR18][R92.64] ;  /* 0x000000125cdb4981 */ /* 0x000ea2000c1e1100 */
[----:B------:R-:W-:Y:S01]  /*2e90*/  PRMT R221, RZ, 0x7610, R221 ;  /* 0x00007610ffdd7816 */ /* 0x000fe200000000dd */
[----:B------:R-:W-:Y:S01]  /*2ea0*/  @P3 IMAD.MOV.U32 R94, RZ, RZ, R40 ;  /* 0x000000ffff5e3224 */ /* 0x000fe200078e0028 */
[-C--:B------:R-:W-:Y:S01]  /*2eb0*/  ISETP.LT.AND P4, PT, R86, R172.reuse, P0 ;  /* 0x000000ac5600720c */ /* 0x080fe20000781270 */
[----:B------:R-:W-:Y:S01]  /*2ec0*/  @P3 IMAD.MOV.U32 R95, RZ, RZ, R45 ;  /* 0x000000ffff5f3224 */ /* 0x000fe200078e002d */
[----:B------:R-:W-:Y:S02]  /*2ed0*/  LOP3.LUT R90, R20, 0x60, RZ, 0xfc, !PT ;  /* 0x00000060145a7812 */ /* 0x000fe400078efcff */
[----:B------:R-:W-:Y:S02]  /*2ee0*/  PRMT R223, RZ, 0x7610, R223 ;  /* 0x00007610ffdf7816 */ /* 0x000fe400000000df */
[----:B------:R1:W2:Y:S01]  /*2ef0*/  @P3 LDG.E.U8 R221, desc[UR18][R94.64] ;  /* 0x000000125edd3981 */ /* 0x0002a2000c1e1100 */
[----:B------:R-:W-:-:S02]  /*2f00*/  ISETP.LT.AND P5, PT, R90, R172, P0 ;  /* 0x000000ac5a00720c */ /* 0x000fc400007a1270 */
[----:B------:R-:W-:Y:S02]  /*2f10*/  LOP3.LUT R91, R20, 0x68, RZ, 0xfc, !PT ;  /* 0x00000068145b7812 */ /* 0x000fe400078efcff */
[----:B------:R-:W-:Y:S01]  /*2f20*/  PRMT R225, RZ, 0x7610, R225 ;  /* 0x00007610ffe17816 */ /* 0x000fe200000000e1 */
[----:B-1----:R-:W-:Y:S02]  /*2f30*/  @P6 IMAD.MOV.U32 R94, RZ, RZ, R42 ;  /* 0x000000ffff5e6224 */ /* 0x002fe400078e002a */
[----:B------:R-:W-:Y:S01]  /*2f40*/  @P6 IMAD.MOV.U32 R95, RZ, RZ, R47 ;  /* 0x000000ffff5f6224 */ /* 0x000fe200078e002f */
[----:B------:R-:W-:-:S04]  /*2f50*/  ISETP.LT.AND P3, PT, R91, R172, P0 ;  /* 0x000000ac5b00720c */ /* 0x000fc80000761270 */
[----:B------:R1:W2:Y:S01]  /*2f60*/  @P6 LDG.E.U8 R223, desc[UR18][R94.64] ;  /* 0x000000125edf6981 */ /* 0x0002a2000c1e1100 */
[----:B------:R-:W-:Y:S02]  /*2f70*/  LOP3.LUT R92, R20, 0x70, RZ, 0xfc, !PT ;  /* 0x00000070145c7812 */ /* 0x000fe400078efcff */
[----:B------:R-:W-:Y:S01]  /*2f80*/  PRMT R171, RZ, 0x7610, R171 ;  /* 0x00007610ffab7816 */ /* 0x000fe200000000ab */
[----:B-1----:R-:W-:Y:S02]  /*2f90*/  @P4 IMAD.MOV.U32 R94, RZ, RZ, R44 ;  /* 0x000000ffff5e4224 */ /* 0x002fe400078e002c */
[----:B------:R-:W-:-:S05]  /*2fa0*/  @P4 IMAD.MOV.U32 R95, RZ, RZ, R49 ;  /* 0x000000ffff5f4224 */ /* 0x000fca00078e0031 */
[----:B------:R1:W2:Y:S01]  /*2fb0*/  @P4 LDG.E.U8 R225, desc[UR18][R94.64] ;  /* 0x000000125ee14981 */ /* 0x0002a2000c1e1100 */
[----:B------:R-:W-:Y:S02]  /*2fc0*/  ISETP.LT.AND P4, PT, R92, R172, P0 ;  /* 0x000000ac5c00720c */ /* 0x000fe40000781270 */
[----:B------:R-:W-:Y:S02]  /*2fd0*/  LOP3.LUT R88, R0, 0x7f, RZ, 0xc0, !PT ;  /* 0x0000007f00587812 */ /* 0x000fe400078ec0ff */
[----:B------:R-:W-:Y:S01]  /*2fe0*/  PRMT R181, RZ, 0x7610, R181 ;  /* 0x00007610ffb57816 */ /* 0x000fe200000000b5 */
[----:B-1----:R-:W-:Y:S02]  /*2ff0*/  @P5 IMAD.MOV.U32 R94, RZ, RZ, R46 ;  /* 0x000000ffff5e5224 */ /* 0x002fe400078e002e */
[----:B------:R-:W-:-:S05]  /*3000*/  @P5 IMAD.MOV.U32 R95, RZ, RZ, R51 ;  /* 0x000000ffff5f5224 */ /* 0x000fca00078e0033 */
[----:B------:R1:W2:Y:S01]  /*3010*/  @P5 LDG.E.U8 R171, desc[UR18][R94.64] ;  /* 0x000000125eab5981 */ /* 0x0002a2000c1e1100 */
[----:B------:R-:W-:Y:S01]  /*3020*/  IMAD R93, R88, R129, RZ ;  /* 0x00000081585d7224 */ /* 0x000fe200078e02ff */
[----:B------:R-:W-:Y:S01]  /*3030*/  PRMT R183, RZ, 0x7610, R183 ;  /* 0x00007610ffb77816 */ /* 0x000fe200000000b7 */
[----:B0-----:R-:W-:Y:S02]  /*3040*/  IMAD R97, R97, UR4, RZ ;  /* 0x0000000461617c24 */ /* 0x001fe4000f8e02ff */
[----:B-1----:R-:W-:Y:S02]  /*3050*/  @P3 IMAD.MOV.U32 R94, RZ, RZ, R48 ;  /* 0x000000ffff5e3224 */ /* 0x002fe400078e0030 */
[----:B------:R-:W-:Y:S01]  /*3060*/  @P3 IMAD.MOV.U32 R95, RZ, RZ, R53 ;  /* 0x000000ffff5f3224 */ /* 0x000fe200078e0035 */
[----:B------:R-:W-:Y:S01]  /*3070*/  IADD3 R158, P6, PT, R93, UR14, RZ ;  /* 0x0000000e5d9e7c10 */ /* 0x000fe2000ffde0ff */
[----:B------:R-:W-:-:S03]  /*3080*/  IMAD R99, R99, UR4, RZ ;  /* 0x0000000463637c24 */ /* 0x000fc6000f8e02ff */
[----:B------:R0:W2:Y:S01]  /*3090*/  @P3 LDG.E.U8 R181, desc[UR18][R94.64] ;  /* 0x000000125eb53981 */ /* 0x0000a2000c1e1100 */
[----:B------:R-:W-:Y:S01]  /*30a0*/  IMAD R101, R101, UR4, RZ ;  /* 0x0000000465657c24 */ /* 0x000fe2000f8e02ff */
[----:B------:R-:W-:Y:S01]  /*30b0*/  LEA.HI.X.SX32 R162, R93, UR15, 0x1, P6 ;  /* 0x0000000f5da27c11 */ /* 0x000fe2000b0f0eff */
[----:B------:R-:W-:Y:S02]  /*30c0*/  IMAD R103, R103, UR4, RZ ;  /* 0x0000000467677c24 */ /* 0x000fe4000f8e02ff */
[----:B0-----:R-:W-:Y:S02]  /*30d0*/  @P4 IMAD.MOV.U32 R94, RZ, RZ, R50 ;  /* 0x000000ffff5e4224 */ /* 0x001fe400078e0032 */
[----:B------:R-:W-:Y:S02]  /*30e0*/  @P4 IMAD.MOV.U32 R95, RZ, RZ, R55 ;  /* 0x000000ffff5f4224 */ /* 0x000fe400078e0037 */
[----:B------:R-:W-:Y:S01]  /*30f0*/  IMAD R160, R96, UR4, RZ ;  /* 0x0000000460a07c24 */ /* 0x000fe2000f8e02ff */
[----:B------:R-:W-:-:S02]  /*3100*/  IADD3 R96, P5, PT, R99, R158, RZ ;  /* 0x0000009e63607210 */ /* 0x000fc40007fbe0ff */
[----:B------:R0:W2:Y:S01]  /*3110*/  @P4 LDG.E.U8 R183, desc[UR18][R94.64] ;  /* 0x000000125eb74981 */ /* 0x0000a2000c1e1100 */
[----:B------:R-:W-:Y:S01]  /*3120*/  IMAD R105, R105, UR4, RZ ;  /* 0x0000000469697c24 */ /* 0x000fe2000f8e02ff */
[-C--:B------:R-:W-:Y:S01]  /*3130*/  IADD3 R98, P6, PT, R101, R158.reuse, RZ ;  /* 0x0000009e65627210 */ /* 0x080fe20007fde0ff */
[----:B------:R-:W-:Y:S02]  /*3140*/  IMAD R107, R107, UR4, RZ ;  /* 0x000000046b6b7c24 */ /* 0x000fe4000f8e02ff */
[----:B------:R-:W-:Y:S01]  /*3150*/  IMAD R109, R109, UR4, RZ ;  /* 0x000000046d6d7c24 */ /* 0x000fe2000f8e02ff */
[----:B0-----:R-:W-:Y:S01]  /*3160*/  IADD3 R94, P3, PT, R97, R158, RZ ;  /* 0x0000009e615e7210 */ /* 0x001fe20007f7e0ff */
[----:B------:R-:W-:-:S03]  /*3170*/  IMAD R111, R111, UR4, RZ ;  /* 0x000000046f6f7c24 */ /* 0x000fc6000f8e02ff */
[----:B------:R-:W-:Y:S02]  /*3180*/  LEA.HI.X.SX32 R95, R97, R162, 0x1, P3 ;  /* 0x000000a2615f7211 */ /* 0x000fe400018f0eff */
[----:B------:R-:W-:Y:S02]  /*3190*/  IADD3 R100, P3, PT, R103, R158, RZ ;  /* 0x0000009e67647210 */ /* 0x000fe40007f7e0ff */
[----:B------:R-:W-:Y:S01]  /*31a0*/  LEA.HI.X.SX32 R97, R99, R162, 0x1, P5 ;  /* 0x000000a263617211 */ /* 0x000fe200028f0eff */
[----:B------:R-:W-:Y:S01]  /*31b0*/  IMAD R113, R113, UR4, RZ ;  /* 0x0000000471717c24 */ /* 0x000fe2000f8e02ff */
[----:B------:R-:W-:Y:S02]  /*31c0*/  IADD3 R102, P5, PT, R105, R158, RZ ;  /* 0x0000009e69667210 */ /* 0x000fe40007fbe0ff */
[----:B------:R-:W-:Y:S02]  /*31d0*/  LEA.HI.X.SX32 R99, R101, R162, 0x1, P6 ;  /* 0x000000a265637211 */ /* 0x000fe400030f0eff */
[----:B------:R-:W-:Y:S01]  /*31e0*/  IADD3 R104, P6, PT, R107, R158, RZ ;  /* 0x0000009e6b687210 */ /* 0x000fe20007fde0ff */
[----:B------:R-:W-:Y:S01]  /*31f0*/  IMAD R115, R115, UR4, RZ ;  /* 0x0000000473737c24 */ /* 0x000fe2000f8e02ff */
[----:B------:R-:W-:Y:S01]  /*3200*/  LEA.HI.X.SX32 R101, R103, R162, 0x1, P3 ;  /* 0x000000a267657211 */ /* 0x000fe200018f0eff */
[----:B------:R-:W-:Y:S01]  /*3210*/  IMAD R117, R117, UR4, RZ ;  /* 0x0000000475757c24 */ /* 0x000fe2000f8e02ff */
[----:B------:R-:W-:-:S02]  /*3220*/  IADD3 R106, P3, PT, R109, R158, RZ ;  /* 0x0000009e6d6a7210 */ /* 0x000fc40007f7e0ff */
        /* <DEDUP_REMOVED lines=53> */
[----:B------:R-:W-:-:S02]  /*3580*/  LOP3.LUT R93, R20, 0x78, RZ, 0xfc, !PT ;  /* 0x00000078145d7812 */ /* 0x000fc400078efcff */
[----:B------:R-:W-:Y:S02]  /*3590*/  IADD3 R144, P3, PT, R147, R158, RZ ;  /* 0x0000009e93907210 */ /* 0x000fe40007f7e0ff */
[----:B------:R-:W-:Y:S01]  /*35a0*/  LEA.HI.X.SX32 R141, R143, R162, 0x1, P5 ;  /* 0x000000a28f8d7211 */ /* 0x000fe200028f0eff */
[----:B------:R-:W-:Y:S01]  /*35b0*/  IMAD R157, R157, UR4, RZ ;  /* 0x000000049d9d7c24 */ /* 0x000fe2000f8e02ff */
[----:B------:R-:W-:Y:S02]  /*35c0*/  IADD3 R146, P5, PT, R149, R158, RZ ;  /* 0x0000009e95927210 */ /* 0x000fe40007fbe0ff */
[----:B------:R-:W-:Y:S02]  /*35d0*/  LEA.HI.X.SX32 R143, R145, R162, 0x1, P6 ;  /* 0x000000a2918f7211 */ /* 0x000fe400030f0eff */
[----:B------:R-:W-:Y:S02]  /*35e0*/  IADD3 R148, P6, PT, R151, R158, RZ ;  /* 0x0000009e97947210 */ /* 0x000fe40007fde0ff */
[----:B------:R-:W-:-:S02]  /*35f0*/  ISETP.LT.AND P4, PT, R93, R172, P0 ;  /* 0x000000ac5d00720c */ /* 0x000fc40000781270 */
[----:B------:R-:W-:Y:S01]  /*3600*/  LEA.HI.X.SX32 R145, R147, R162, 0x1, P3 ;  /* 0x000000a293917211 */ /* 0x000fe200018f0eff */
[----:B------:R-:W-:Y:S01]  /*3610*/  IMAD R159, R159, UR4, RZ ;  /* 0x000000049f9f7c24 */ /* 0x000fe2000f8e02ff */
[----:B------:R-:W-:Y:S02]  /*3620*/  IADD3 R150, P3, PT, R153, R158, RZ ;  /* 0x0000009e99967210 */ /* 0x000fe40007f7e0ff */
[----:B------:R-:W-:Y:S02]  /*3630*/  LEA.HI.X.SX32 R147, R149, R162, 0x1, P5 ;  /* 0x000000a295937211 */ /* 0x000fe400028f0eff */
[----:B------:R-:W-:Y:S02]  /*3640*/  IADD3 R152, P5, PT, R155, R158, RZ ;  /* 0x0000009e9b987210 */ /* 0x000fe40007fbe0ff */
[----:B------:R-:W-:Y:S02]  /*3650*/  LEA.HI.X.SX32 R149, R151, R162, 0x1, P6 ;  /* 0x000000a297957211 */ /* 0x000fe400030f0eff */
[----:B------:R-:W-:-:S02]  /*3660*/  IADD3 R154, P6, PT, R157, R158, RZ ;  /* 0x0000009e9d9a7210 */ /* 0x000fc40007fde0ff */
[-C--:B------:R-:W-:Y:S02]  /*3670*/  LEA.HI.X.SX32 R151, R153, R162.reuse, 0x1, P3 ;  /* 0x000000a299977211 */ /* 0x080fe400018f0eff */
[----:B------:R-:W-:Y:S02]  /*3680*/  LEA.HI.X.SX32 R153, R155, R162, 0x1, P5 ;  /* 0x000000a29b997211 */ /* 0x000fe400028f0eff */
[----:B------:R-:W-:Y:S02]  /*3690*/  IADD3 R156, P5, PT, R159, R158, RZ ;  /* 0x0000009e9f9c7210 */ /* 0x000fe40007fbe0ff */
[----:B------:R-:W-:Y:S02]  /*36a0*/  LEA.HI.X.SX32 R155, R157, R162, 0x1, P6 ;  /* 0x000000a29d9b7211 */ /* 0x000fe400030f0eff */
[----:B------:R-:W-:Y:S02]  /*36b0*/  IADD3 R158, P6, PT, R160, R158, RZ ;  /* 0x0000009ea09e7210 */ /* 0x000fe40007fde0ff */
[----:B------:R-:W-:Y:S01]  /*36c0*/  LEA.HI.X.SX32 R157, R159, R162, 0x1, P5 ;  /* 0x000000a29f9d7211 */ /* 0x000fe200028f0eff */
[----:B------:R-:W-:Y:S01]  /*36d0*/  @P4 IMAD.MOV.U32 R161, RZ, RZ, R57 ;  /* 0x000000ffffa14224 */ /* 0x000fe200078e0039 */
[----:B------:R-:W-:-:S02]  /*36e0*/  PRMT R185, RZ, 0x7610, R185 ;  /* 0x00007610ffb97816 */ /* 0x000fc400000000b9 */
[----:B------:R-:W-:Y:S01]  /*36f0*/  LEA.HI.X.SX32 R159, R160, R162, 0x1, P6 ;  /* 0x000000a2a09f7211 */ /* 0x000fe200030f0eff */
[----:B------:R-:W-:Y:S01]  /*3700*/  @P4 IMAD.MOV.U32 R160, RZ, RZ, R52 ;  /* 0x000000ffffa04224 */ /* 0x000fe200078e0034 */
[----:B------:R-:W-:-:S04]  /*3710*/  ISETP.LT.AND P5, PT, R21, R172, P0 ;  /* 0x000000ac1500720c */ /* 0x000fc800007a1270 */
[----:B------:R0:W2:Y:S01]  /*3720*/  @P4 LDG.E.U8 R185, desc[UR18][R160.64] ;  /* 0x00000012a0b94981 */ /* 0x0000a2000c1e1100 */
[----:B------:R-:W-:Y:S02]  /*3730*/  ISETP.LT.AND P4, PT, R22, R172, P0 ;  /* 0x000000ac1600720c */ /* 0x000fe40000781270 */
[----:B------:R-:W-:Y:S02]  /*3740*/  PRMT R170, RZ, 0x7610, R170 ;  /* 0x00007610ffaa7816 */ /* 0x000fe400000000aa */
[----:B------:R-:W-:-:S04]  /*3750*/  PRMT R182, RZ, 0x7610, R182 ;  /* 0x00007610ffb67816 */ /* 0x000fc800000000b6 */
[----:B0-----:R-:W-:Y:S02]  /*3760*/  @P5 IMAD.MOV.U32 R160, RZ, RZ, R54 ;  /* 0x000000ffffa05224 */ /* 0x001fe400078e0036 */
[----:B------:R-:W-:-:S05]  /*3770*/  @P5 IMAD.MOV.U32 R161, RZ, RZ, R59 ;  /* 0x000000ffffa15224 */ /* 0x000fca00078e003b */
[----:B------:R0:W2:Y:S01]  /*3780*/  @P5 LDG.E.U8 R170, desc[UR18][R160.64] ;  /* 0x00000012a0aa5981 */ /* 0x0000a2000c1e1100 */
[----:B------:R-:W-:Y:S01]  /*3790*/  ISETP.LT.AND P5, PT, R23, R172, P0 ;  /* 0x000000ac1700720c */ /* 0x000fe200007a1270 */
[----:B0-----:R-:W-:Y:S02]  /*37a0*/  @P4 IMAD.MOV.U32 R160, RZ, RZ, R56 ;  /* 0x000000ffffa04224 */ /* 0x001fe400078e0038 */
[----:B------:R-:W-:-:S05]  /*37b0*/  @P4 IMAD.MOV.U32 R161, RZ, RZ, R61 ;  /* 0x000000ffffa14224 */ /* 0x000fca00078e003d */
[----:B------:R0:W2:Y:S01]  /*37c0*/  @P4 LDG.E.U8 R182, desc[UR18][R160.64] ;  /* 0x00000012a0b64981 */ /* 0x0000a2000c1e1100 */
[----:B------:R-:W-:Y:S02]  /*37d0*/  ISETP.LT.AND P4, PT, R24, R172, P0 ;  /* 0x000000ac1800720c */ /* 0x000fe40000781270 */
[----:B------:R-:W-:Y:S02]  /*37e0*/  PRMT R184, RZ, 0x7610, R184 ;  /* 0x00007610ffb87816 */ /* 0x000fe400000000b8 */
[----:B------:R-:W-:Y:S01]  /*37f0*/  PRMT R186, RZ, 0x7610, R186 ;  /* 0x00007610ffba7816 */ /* 0x000fe200000000ba */
[----:B0-----:R-:W-:Y:S02]  /*3800*/  @P5 IMAD.MOV.U32 R160, RZ, RZ, R58 ;  /* 0x000000ffffa05224 */ /* 0x001fe400078e003a */
[----:B------:R-:W-:-:S05]  /*3810*/  @P5 IMAD.MOV.U32 R161, RZ, RZ, R63 ;  /* 0x000000ffffa15224 */ /* 0x000fca00078e003f */
[----:B------:R0:W2:Y:S01]  /*3820*/  @P5 LDG.E.U8 R184, desc[UR18][R160.64] ;  /* 0x00000012a0b85981 */ /* 0x0000a2000c1e1100 */
[----:B------:R-:W-:Y:S01]  /*3830*/  ISETP.LT.AND P5, PT, R35, R172, P0 ;  /* 0x000000ac2300720c */ /* 0x000fe200007a1270 */
[----:B0-----:R-:W-:Y:S02]  /*3840*/  @P4 IMAD.MOV.U32 R160, RZ, RZ, R60 ;  /* 0x000000ffffa04224 */ /* 0x001fe400078e003c */
[----:B------:R-:W-:-:S05]  /*3850*/  @P4 IMAD.MOV.U32 R161, RZ, RZ, R65 ;  /* 0x000000ffffa14224 */ /* 0x000fca00078e0041 */
[----:B------:R0:W2:Y:S01]  /*3860*/  @P4 LDG.E.U8 R186, desc[UR18][R160.64] ;  /* 0x00000012a0ba4981 */ /* 0x0000a2000c1e1100 */
[-C--:B------:R-:W-:Y:S02]  /*3870*/  ISETP.LT.AND P4, PT, R37, R172.reuse, P0 ;  /* 0x000000ac2500720c */ /* 0x080fe40000781270 */
[----:B------:R-:W-:Y:S02]  /*3880*/  PRMT R188, RZ, 0x7610, R188 ;  /* 0x00007610ffbc7816 */ /* 0x000fe400000000bc */
[----:B------:R-:W-:Y:S01]  /*3890*/  PRMT R192, RZ, 0x7610, R192 ;  /* 0x00007610ffc07816 */ /* 0x000fe200000000c0 */
[----:B0-----:R-:W-:Y:S02]  /*38a0*/  @P5 IMAD.MOV.U32 R160, RZ, RZ, R62 ;  /* 0x000000ffffa05224 */ /* 0x001fe400078e003e */
[----:B------:R-:W-:Y:S01]  /*38b0*/  @P5 IMAD.MOV.U32 R161, RZ, RZ, R67 ;  /* 0x000000ffffa15224 */ /* 0x000fe200078e0043 */
[----:B------:R-:W-:-:S05]  /*38c0*/  ISETP.LT.AND P6, PT, R41, R172, P0 ;  /* 0x000000ac2900720c */ /* 0x000fca00007c1270 */
[----:B------:R-:W-:Y:S02]  /*38d0*/  @P4 IMAD.MOV.U32 R162, RZ, RZ, R64 ;  /* 0x000000ffffa24224 */ /* 0x000fe400078e0040 */
[----:B------:R-:W-:Y:S01]  /*38e0*/  @P4 IMAD.MOV.U32 R163, RZ, RZ, R69 ;  /* 0x000000ffffa34224 */ /* 0x000fe200078e0045 */
[----:B------:R0:W5:Y:S01]  /*38f0*/  @P5 LDG.E.U8 R188, desc[UR18][R160.64] ;  /* 0x00000012a0bc5981 */ /* 0x000162000c1e1100 */
[----:B------:R-:W-:-:S03]  /*3900*/  ISETP.LT.AND P5, PT, R39, R172, P0 ;  /* 0x000000ac2700720c */ /* 0x000fc600007a1270 */
[----:B------:R1:W5:Y:S01]  /*3910*/  @P4 LDG.E.U8 R192, desc[UR18][R162.64] ;  /* 0x00000012a2c04981 */ /* 0x000362000c1e1100 */
[----:B0-----:R-:W-:-:S04]  /*3920*/  LOP3.LUT R160, R20, 0x4, RZ, 0xfc, !PT ;  /* 0x0000000414a07812 */ /* 0x001fc800078efcff */
[----:B------:R-:W-:-:S05]  /*3930*/  ISETP.LT.AND P4, PT, R160, R172, P0 ;  /* 0x000000aca000720c */ /* 0x000fca0000781270 */
[----:B-1----:R-:W-:Y:S01]  /*3940*/  @P5 IMAD.MOV.U32 R162, RZ, RZ, R66 ;  /* 0x000000ffffa25224 */ /* 0x002fe200078e0042 */
[----:B------:R-:W-:Y:S01]  /*3950*/  PRMT R196, RZ, 0x7610, R196 ;  /* 0x00007610ffc47816 */ /* 0x000fe200000000c4 */
[----:B------:R-:W-:Y:S01]  /*3960*/  @P5 IMAD.MOV.U32 R163, RZ, RZ, R71 ;  /* 0x000000ffffa35224 */ /* 0x000fe200078e0047 */
[----:B------:R-:W-:Y:S01]  /*3970*/  PRMT R200, RZ, 0x7610, R200 ;  /* 0x00007610ffc87816 */ /* 0x000fe200000000c8 */
[----:B------:R-:W-:Y:S02]  /*3980*/  @P6 IMAD.MOV.U32 R164, RZ, RZ, R84 ;  /* 0x000000ffffa46224 */ /* 0x000fe400078e0054 */
[----:B------:R-:W-:Y:S01]  /*3990*/  @P6 IMAD.MOV.U32 R165, RZ, RZ, R89 ;  /* 0x000000ffffa56224 */ /* 0x000fe200078e0059 */
[C---:B------:R-:W-:Y:S01]  /*39a0*/  LOP3.LUT R161, R20.reuse, 0x14, RZ, 0xfc, !PT ;  /* 0x0000001414a17812 */ /* 0x040fe200078efcff */
[----:B------:R0:W5:Y:S01]  /*39b0*/  @P5 LDG.E.U8 R196, desc[UR18][R162.64] ;  /* 0x00000012a2c45981 */ /* 0x000162000c1e1100 */
[----:B------:R-:W-:Y:S02]  /*39c0*/  PRMT R204, RZ, 0x7610, R204 ;  /* 0x00007610ffcc7816 */ /* 0x000fe400000000cc */
[----:B------:R-:W-:Y:S01]  /*39d0*/  ISETP.LT.AND P5, PT, R161, R172, P0 ;  /* 0x000000aca100720c */ /* 0x000fe200007a1270 */
[----:B------:R1:W5:Y:S01]  /*39e0*/  @P6 LDG.E.U8 R200, desc[UR18][R164.64] ;  /* 0x00000012a4c86981 */ /* 0x000362000c1e1100 */
[----:B0-----:R-:W-:Y:S01]  /*39f0*/  LOP3.LUT R162, R20, 0x24, RZ, 0xfc, !PT ;  /* 0x0000002414a27812 */ /* 0x001fe200078efcff */
[----:B-1----:R-:W-:-:S02]  /*3a00*/  @P4 IMAD.MOV.U32 R164, RZ, RZ, R68 ;  /* 0x000000ffffa44224 */ /* 0x002fc400078e0044 */
[----:B------:R-:W-:-:S05]  /*3a10*/  @P4 IMAD.MOV.U32 R165, RZ, RZ, R73 ;  /* 0x000000ffffa54224 */ /* 0x000fca00078e0049 */
[----:B------:R0:W5:Y:S01]  /*3a20*/  @P4 LDG.E.U8 R204, desc[UR18][R164.64] ;  /* 0x00000012a4cc4981 */ /* 0x000162000c1e1100 */
[-C--:B------:R-:W-:Y:S02]  /*3a30*/  ISETP.LT.AND P4, PT, R162, R172.reuse, P0 ;  /* 0x000000aca200720c */ /* 0x080fe40000781270 */
[----:B------:R-:W-:Y:S01]  /*3a40*/  @P5 IMAD.MOV.U32 R166, RZ, RZ, R70 ;  /* 0x000000ffffa65224 */ /* 0x000fe200078e0046 */
[----:B------:R-:W-:Y:S01]  /*3a50*/  PRMT R206, RZ, 0x7610, R206 ;  /* 0x00007610ffce7816 */ /* 0x000fe200000000ce */
[----:B------:R-:W-:Y:S01]  /*3a60*/  @P5 IMAD.MOV.U32 R167, RZ, RZ, R75 ;  /* 0x000000ffffa75224 */ /* 0x000fe200078e004b */
[----:B------:R-:W-:Y:S02]  /*3a70*/  LOP3.LUT R163, R20, 0x34, RZ, 0xfc, !PT ;  /* 0x0000003414a37812 */ /* 0x000fe400078efcff */
[----:B------:R-:W-:Y:S02]  /*3a80*/  PRMT R208, RZ, 0x7610, R208 ;  /* 0x00007610ffd07816 */ /* 0x000fe400000000d0 */
[----:B------:R1:W5:Y:S01]  /*3a90*/  @P5 LDG.E.U8 R206, desc[UR18][R166.64] ;  /* 0x00000012a6ce5981 */ /* 0x000362000c1e1100 */
[----:B------:R-:W-:-:S02]  /*3aa0*/  ISETP.LT.AND P5, PT, R163, R172, P0 ;  /* 0x000000aca300720c */ /* 0x000fc400007a1270 */
[----:B0-----:R-:W-:Y:S01]  /*3ab0*/  LOP3.LUT R164, R20, 0x44, RZ, 0xfc, !PT ;  /* 0x0000004414a47812 */ /* 0x001fe200078efcff */
[----:B-1----:R-:W-:Y:S02]  /*3ac0*/  @P4 IMAD.MOV.U32 R166, RZ, RZ, R72 ;  /* 0x000000ffffa64224 */ /* 0x002fe400078e0048 */
[----:B------:R-:W-:-:S05]  /*3ad0*/  @P4 IMAD.MOV.U32 R167, RZ, RZ, R77 ;  /* 0x000000ffffa74224 */ /* 0x000fca00078e004d */
[----:B------:R-:W5:Y:S01]  /*3ae0*/  @P4 LDG.E.U8 R208, desc[UR18][R166.64] ;  /* 0x00000012a6d04981 */ /* 0x000f62000c1e1100 */
[----:B------:R-:W-:Y:S02]  /*3af0*/  ISETP.LT.AND P4, PT, R164, R172, P0 ;  /* 0x000000aca400720c */ /* 0x000fe40000781270 */
[----:B------:R-:W-:Y:S01]  /*3b00*/  @P5 IMAD.MOV.U32 R168, RZ, RZ, R74 ;  /* 0x000000ffffa85224 */ /* 0x000fe200078e004a */
[----:B------:R-:W-:Y:S01]  /*3b10*/  PRMT R210, RZ, 0x7610, R210 ;  /* 0x00007610ffd27816 */ /* 0x000fe200000000d2 */
[----:B------:R-:W-:Y:S01]  /*3b20*/  @P5 IMAD.MOV.U32 R169, RZ, RZ, R79 ;  /* 0x000000ffffa95224 */ /* 0x000fe200078e004f */
[----:B------:R-:W-:-:S04]  /*3b30*/  PRMT R212, RZ, 0x7610, R212 ;  /* 0x00007610ffd47816 */ /* 0x000fc800000000d4 */
[----:B------:R0:W5:Y:S01]  /*3b40*/  @P5 LDG.E.U8 R210, desc[UR18][R168.64] ;  /* 0x00000012a8d25981 */ /* 0x000162000c1e1100 */
[----:B------:R-:W-:-:S03]  /*3b50*/  LOP3.LUT R165, R20, 0x54, RZ, 0xfc, !PT ;  /* 0x0000005414a57812 */ /* 0x000fc600078efcff */
[----:B0-----:R-:W-:Y:S02]  /*3b60*/  @P4 IMAD.MOV.U32 R168, RZ, RZ, R76 ;  /* 0x000000ffffa84224 */ /* 0x001fe400078e004c */
[----:B------:R-:W-:Y:S01]  /*3b70*/  @P4 IMAD.MOV.U32 R169, RZ, RZ, R81 ;  /* 0x000000ffffa94224 */ /* 0x000fe200078e0051 */
[----:B------:R-:W-:-:S04]  /*3b80*/  LOP3.LUT R166, R20, 0x64, RZ, 0xfc, !PT ;  /* 0x0000006414a67812 */ /* 0x000fc800078efcff */
[----:B------:R0:W5:Y:S01]  /*3b90*/  @P4 LDG.E.U8 R212, desc[UR18][R168.64] ;  /* 0x00000012a8d44981 */ /* 0x000162000c1e1100 */
[-C--:B------:R-:W-:Y:S02]  /*3ba0*/  ISETP.LT.AND P4, PT, R165, R172.reuse, P0 ;  /* 0x000000aca500720c */ /* 0x080fe40000781270 */
[-C--:B------:R-:W-:Y:S02]  /*3bb0*/  ISETP.LT.AND P5, PT, R166, R172.reuse, P0 ;  /* 0x000000aca600720c */ /* 0x080fe400007a1270 */
[----:B------:R-:W-:Y:S02]  /*3bc0*/  LOP3.LUT R167, R20, 0x74, RZ, 0xfc, !PT ;  /* 0x0000007414a77812 */ /* 0x000fe400078efcff */
[-C--:B------:R-:W-:Y:S02]  /*3bd0*/  ISETP.LT.AND P3, PT, R88, R172.reuse, P0 ;  /* 0x000000ac5800720c */ /* 0x080fe40000761270 */
[----:B------:R-:W-:Y:S02]  /*3be0*/  ISETP.LT.AND P0, PT, R167, R172, P0 ;  /* 0x000000aca700720c */ /* 0x000fe40000701270 */
[----:B------:R-:W-:-:S03]  /*3bf0*/  PRMT R214, RZ, 0x7610, R214 ;  /* 0x00007610ffd67816 */ /* 0x000fc600000000d6 */
[----:B0-----:R-:W-:Y:S02]  /*3c00*/  @P4 IMAD.MOV.U32 R168, RZ, RZ, R78 ;  /* 0x000000ffffa84224 */ /* 0x001fe400078e004e */
[----:B------:R-:W-:Y:S01]  /*3c10*/  @P4 IMAD.MOV.U32 R169, RZ, RZ, R83 ;  /* 0x000000ffffa94224 */ /* 0x000fe200078e0053 */
[----:B------:R-:W-:-:S04]  /*3c20*/  PRMT R216, RZ, 0x7610, R216 ;  /* 0x00007610ffd87816 */ /* 0x000fc800000000d8 */
[----:B------:R0:W5:Y:S01]  /*3c30*/  @P4 LDG.E.U8 R214, desc[UR18][R168.64] ;  /* 0x00000012a8d64981 */ /* 0x000162000c1e1100 */
[----:B------:R-:W-:Y:S02]  /*3c40*/  PRMT R218, RZ, 0x7610, R218 ;  /* 0x00007610ffda7816 */ /* 0x000fe400000000da */
[----:B------:R-:W-:Y:S02]  /*3c50*/  PRMT R187, RZ, 0x7610, R187 ;  /* 0x00007610ffbb7816 */ /* 0x000fe400000000bb */
[----:B------:R-:W-:Y:S02]  /*3c60*/  PRMT R189, RZ, 0x7610, R189 ;  /* 0x00007610ffbd7816 */ /* 0x000fe400000000bd */
[----:B------:R-:W-:Y:S02]  /*3c70*/  PRMT R191, RZ, 0x7610, R191 ;  /* 0x00007610ffbf7816 */ /* 0x000fe400000000bf */
[----:B------:R-:W-:Y:S01]  /*3c80*/  PRMT R193, RZ, 0x7610, R193 ;  /* 0x00007610ffc17816 */ /* 0x000fe200000000c1 */
[----:B0-----:R-:W-:Y:S01]  /*3c90*/  @P5 IMAD.MOV.U32 R168, RZ, RZ, R80 ;  /* 0x000000ffffa85224 */ /* 0x001fe200078e0050 */
[----:B------:R-:W-:Y:S01]  /*3ca0*/  PRMT R195, RZ, 0x7610, R195 ;  /* 0x00007610ffc37816 */ /* 0x000fe200000000c3 */
[----:B------:R-:W-:Y:S01]  /*3cb0*/  @P5 IMAD.MOV.U32 R169, RZ, RZ, R85 ;  /* 0x000000ffffa95224 */ /* 0x000fe200078e0055 */
[----:B------:R-:W-:Y:S01]  /*3cc0*/  PRMT R197, RZ, 0x7610, R197 ;  /* 0x00007610ffc57816 */ /* 0x000fe200000000c5 */
[----:B------:R-:W5:Y:S01]  /*3cd0*/  @P3 LDG.E.U8 R187, desc[UR18][R94.64] ;  /* 0x000000125ebb3981 */ /* 0x000f62000c1e1100 */
[----:B------:R-:W-:-:S02]  /*3ce0*/  PRMT R199, RZ, 0x7610, R199 ;  /* 0x00007610ffc77816 */ /* 0x000fc400000000c7 */
[----:B------:R-:W-:Y:S01]  /*3cf0*/  PRMT R201, RZ, 0x7610, R201 ;  /* 0x00007610ffc97816 */ /* 0x000fe200000000c9 */
[----:B------:R0:W5:Y:S01]  /*3d00*/  @P5 LDG.E.U8 R216, desc[UR18][R168.64] ;  /* 0x00000012a8d85981 */ /* 0x000162000c1e1100 */
[----:B------:R-:W-:Y:S02]  /*3d10*/  PRMT R190, RZ, 0x7610, R190 ;  /* 0x00007610ffbe7816 */ /* 0x000fe400000000be */
[----:B------:R-:W-:Y:S01]  /*3d20*/  PRMT R194, RZ, 0x7610, R194 ;  /* 0x00007610ffc27816 */ /* 0x000fe200000000c2 */
[----:B------:R-:W5:Y:S01]  /*3d30*/  @P3 LDG.E.U8 R189, desc[UR18][R102.64] ;  /* 0x0000001266bd3981 */ /* 0x000f62000c1e1100 */
[----:B------:R-:W-:Y:S02]  /*3d40*/  PRMT R198, RZ, 0x7610, R198 ;  /* 0x00007610ffc67816 */ /* 0x000fe400000000c6 */
[----:B------:R-:W-:Y:S01]  /*3d50*/  PRMT R202, RZ, 0x7610, R202 ;  /* 0x00007610ffca7816 */ /* 0x000fe200000000ca */
[----:B------:R-:W5:Y:S01]  /*3d60*/  @P3 LDG.E.U8 R191, desc[UR18][R110.64] ;  /* 0x000000126ebf3981 */ /* 0x000f62000c1e1100 */
        /* <DEDUP_REMOVED lines=15> */
[----:B------:R-:W-:-:S02]  /*3e60*/  PRMT R229, RZ, 0x7610, R229 ;  /* 0x00007610ffe57816 */ /* 0x000fc400000000e5 */
[----:B------:R-:W-:Y:S01]  /*3e70*/  PRMT R231, RZ, 0x7610, R231 ;  /* 0x00007610ffe77816 */ /* 0x000fe200000000e7 */
[----:B------:R-:W5:Y:S01]  /*3e80*/  @P3 LDG.E.U8 R199, desc[UR18][R144.64] ;  /* 0x0000001290c73981 */ /* 0x000f62000c1e1100 */
        /* <DEDUP_REMOVED lines=12> */
[----:B------:R-:W-:-:S03]  /*3f50*/  PRMT R234, RZ, 0x7610, R234 ;  /* 0x00007610ffea7816 */ /* 0x000fc600000000ea */
[----:B------:R-:W5:Y:S04]  /*3f60*/  @P3 LDG.E.U8 R202, desc[UR18][R120.64] ;  /* 0x0000001278ca3981 */ /* 0x000f68000c1e1100 */
        /* <DEDUP_REMOVED lines=19> */
[----:B------:R-:W5:Y:S01]  /*40a0*/  @P3 LDG.E.U8 R234, desc[UR18][R158.64] ;  /* 0x000000129eea3981 */ /* 0x000f62000c1e1100 */
[----:B0-----:R-:W-:-:S04]  /*40b0*/  SHF.R.S32.HI R168, RZ, 0x7, R0 ;  /* 0x00000007ffa87819 */ /* 0x001fc80000011400 */
[----:B------:R-:W-:Y:S01]  /*40c0*/  SGXT R168, R168, 0x1 ;  /* 0x00000001a8a8781a */ /* 0x000fe20000000200 */
[----:B------:R-:W-:-:S04]  /*40d0*/  @!UP0 UIADD3 UR4, UPT, UPT, -UR11, 0x100000, URZ ;  /* 0x001000000b048890 */ /* 0x000fc8000fffe1ff */
[----:B------:R-:W-:Y:S02]  /*40e0*/  @!UP0 USHF.L.U32 UR5, UR4, 0xb, URZ ;  /* 0x0000000b04058899 */ /* 0x000fe400080006ff */
[----:B------:R-:W-:Y:S01]  /*40f0*/  @!UP0 USHF.L.U32 UR4, UR4, 0x1, URZ ;  /* 0x0000000104048899 */ /* 0x000fe200080006ff */
[----:B------:R-:W-:Y:S01]  /*4100*/  LOP3.LUT R169, R168, 0x90, RZ, 0xc0, !PT ;  /* 0x00000090a8a97812 */ /* 0x000fe200078ec0ff */
[----:B------:R-:W-:-:S03]  /*4110*/  VOTEU.ALL UP0, P2 ;  /* 0x0000000000ff7886 */ /* 0x000fc60001000000 */
[----:B------:R-:W-:-:S04]  /*4120*/  LOP3.LUT R168, R169, 0x7f, R0, 0x78, !PT ;  /* 0x0000007fa9a87812 */ /* 0x000fc800078e7800 */
[----:B------:R-:W-:-:S03]  /*4130*/  LOP3.LUT R169, R168, 0x20, RZ, 0x3c, !PT ;  /* 0x00000020a8a97812 */ /* 0x000fc600078e3cff */
[----:B------:R0:W1:Y:S01]  /*4140*/  @!UP0 SYNCS.EXCH.64 URZ, [UR9+0x8008], UR4 ;  /* 0x0080080409ff85b2 */ /* 0x0000620008000100 */
[----:B--2---:R-:W-:Y:S04]  /*4150*/  STS.U8 [R168+UR9], R203 ;  /* 0x000000cba8007988 */ /* 0x004fe80008000009 */
[----:B---3--:R-:W-:Y:S04]  /*4160*/  STS.U8 [R168+UR9+0x200], R205 ;  /* 0x000200cda8007988 */ /* 0x008fe80008000009 */
[----:B----4-:R-:W-:Y:S04]  /*4170*/  STS.U8 [R168+UR9+0x400], R207 ;  /* 0x000400cfa8007988 */ /* 0x010fe80008000009 */
[----:B-----5:R-:W-:Y:S04]  /*4180*/  STS.U8 [R168+UR9+0x600], R209 ;  /* 0x000600d1a8007988 */ /* 0x020fe80008000009 */
[----:B------:R-:W-:Y:S04]  /*4190*/  STS.U8 [R168+UR9+0x800], R211 ;  /* 0x000800d3a8007988 */ /* 0x000fe80008000009 */
[----:B------:R-:W-:Y:S04]  /*41a0*/  STS.U8 [R168+UR9+0xa00], R213 ;  /* 0x000a00d5a8007988 */ /* 0x000fe80008000009 */
[----:B------:R-:W-:Y:S04]  /*41b0*/  STS.U8 [R168+UR9+0xc00], R215 ;  /* 0x000c00d7a8007988 */ /* 0x000fe80008000009 */
[----:B------:R-:W-:Y:S04]  /*41c0*/  STS.U8 [R168+UR9+0xe00], R217 ;  /* 0x000e00d9a8007988 */ /* 0x000fe80008000009 */
[----:B------:R-:W-:Y:S04]  /*41d0*/  STS.U8 [R168+UR9+0x1000], R219 ;  /* 0x001000dba8007988 */ /* 0x000fe80008000009 */
[----:B------:R-:W-:Y:S04]  /*41e0*/  STS.U8 [R168+UR9+0x1200], R221 ;  /* 0x001200dda8007988 */ /* 0x000fe80008000009 */
[----:B------:R-:W-:Y:S04]  /*41f0*/  STS.U8 [R168+UR9+0x1400], R223 ;  /* 0x001400dfa8007988 */ /* 0x000fe80008000009 */
[----:B------:R-:W-:Y:S04]  /*4200*/  STS.U8 [R168+UR9+0x1600], R225 ;  /* 0x001600e1a8007988 */ /* 0x000fe80008000009 */
[----:B------:R2:W-:Y:S04]  /*4210*/  STS.U8 [R168+UR9+0x1800], R171 ;  /* 0x001800aba8007988 */ /* 0x0005e80008000009 */
[----:B------:R-:W-:Y:S04]  /*4220*/  STS.U8 [R168+UR9+0x1a00], R181 ;  /* 0x001a00b5a8007988 */ /* 0x000fe80008000009 */
[----:B------:R-:W-:Y:S04]  /*4230*/  STS.U8 [R168+UR9+0x1c00], R183 ;  /* 0x001c00b7a8007988 */ /* 0x000fe80008000009 */
[----:B------:R-:W-:Y:S01]  /*4240*/  STS.U8 [R168+UR9+0x1e00], R185 ;  /* 0x001e00b9a8007988 */ /* 0x000fe20008000009 */
[----:B--2---:R-:W-:-:S03]  /*4250*/  LOP3.LUT R171, R168, 0x60, RZ, 0x3c, !PT ;  /* 0x00000060a8ab7812 */ /* 0x004fc600078e3cff */
[----:B------:R2:W-:Y:S04]  /*4260*/  STS.U8 [R169+UR9+0x300], R170 ;  /* 0x000300aaa9007988 */ /* 0x0005e80008000009 */
[----:B------:R0:W-:Y:S04]  /*4270*/  STS.U8 [R169+UR9+0x700], R182 ;  /* 0x000700b6a9007988 */ /* 0x0001e80008000009 */
[----:B------:R0:W-:Y:S01]  /*4280*/  STS.U8 [R169+UR9+0xb00], R184 ;  /* 0x000b00b8a9007988 */ /* 0x0001e20008000009 */
[----:B--2---:R-:W-:-:S03]  /*4290*/  LOP3.LUT R170, R168, 0x40, RZ, 0x3c, !PT ;  /* 0x00000040a8aa7812 */ /* 0x004fc600078e3cff */
[----:B------:R0:W-:Y:S04]  /*42a0*/  STS.U8 [R169+UR9+0xf00], R186 ;  /* 0x000f00baa9007988 */ /* 0x0001e80008000009 */
        /* <DEDUP_REMOVED lines=8> */
[----:B------:R0:W-:Y:S01]  /*4330*/  STS.U8 [R169+UR9+0x1100], R212 ;  /* 0x001100d4a9007988 */ /* 0x0001e20008000009 */
[----:B------:R-:W-:-:S03]  /*4340*/  ISETP.NE.U32.AND P0, PT, RZ, UR16, PT ;  /* 0x00000010ff007c0c */ /* 0x000fc6000bf05070 */
[----:B------:R0:W-:Y:S01]  /*4350*/  STS.U8 [R169+UR9+0x1500], R214 ;  /* 0x001500d6a9007988 */ /* 0x0001e20008000009 */
[----:B------:R-:W-:-:S03]  /*4360*/  ISETP.LT.OR P3, PT, R4, 0x80, P0 ;  /* 0x000000800400780c */ /* 0x000fc60000761670 */
        /* <DEDUP_REMOVED lines=34> */
[----:B-1----:R1:W-:Y:S06]  /*4590*/  MEMBAR.ALL.CTA ;  /* 0x0000000000007992 */ /* 0x0023ec0000008000 */
[----:B-1----:R-:W1:Y:S02]  /*45a0*/  FENCE.VIEW.ASYNC.S ;  /* 0x00000000000073c6 */ /* 0x002e640000000000 */
[----:B-1----:R-:W-:Y:S01]  /*45b0*/  BAR.SYNC.DEFER_BLOCKING 0x0 ;  /* 0x0000000000007b1d */ /* 0x002fe20000010000 */
[----:B------:R-:W-:-:S05]  /*45c0*/  ISETP.GE.AND P4, PT, R4, 0x100, PT ;  /* 0x000001000400780c */ /* 0x000fca0003f86270 */
[----:B------:R-:W-:Y:S08]  /*45d0*/  @P3 BRA `(.L_x_6) ;  /* 0x0000000000843947 */ /* 0x000ff00003800000 */
[----:B0-----:R-:W-:Y:S02]  /*45e0*/  UIADD3 UR4, UPT, UPT, UR9, 0x2000, URZ ;  /* 0x0000200009047890 */ /* 0x001fe4000fffe0ff */
[----:B------:R-:W-:Y:S02]  /*45f0*/  USHF.R.U32.HI UR12, URZ, 0x4, UR9 ;  /* 0x00000004ff0c7899 */ /* 0x000fe40008011609 */
[----:B------:R-:W-:Y:S02]  /*4600*/  USHF.R.U32.HI UR4, URZ, 0x4, UR4 ;  /* 0x00000004ff047899 */ /* 0x000fe40008011604 */
[----:B------:R-:W-:Y:S02]  /*4610*/  USGXT.U32 UR12, UR12, 0xe ;  /* 0x0000000e0c0c789a */ /* 0x000fe40008000000 */
[----:B------:R-:W-:Y:S02]  /*4620*/  USGXT.U32 UR14, UR4, 0xe ;  /* 0x0000000e040e789a */ /* 0x000fe40008000000 */
[----:B------:R-:W-:-:S02]  /*4630*/  UIADD3 UR28, UP0, UPT, UR12, 0x80, URZ ;  /* 0x000000800c1c7890 */ /* 0x000fc4000ff1e0ff */
[----:B------:R-:W-:Y:S01]  /*4640*/  UIADD3 UR26, UP1, UPT, UR14, 0x2, URZ ;  /* 0x000000020e1a7890 */ /* 0x000fe2000ff3e0ff */
[----:B------:R-:W-:Y:S01]  /*4650*/  UMOV UR4, URZ ;  /* 0x000000ff00047c82 */ /* 0x000fe20008000000 */
[----:B------:R-:W-:Y:S01]  /*4660*/  UMOV UR30, 0x0 ;  /* 0x00000000001e7882 */ /* 0x000fe20000000000 */
[----:B------:R-:W-:Y:S02]  /*4670*/  UIADD3.X UR29, UPT, UPT, UR4, -0x7fffbfe0, URZ, UP0, !UPT ;  /* 0x80004020041d7890 */ /* 0x000fe400087fe4ff */
[----:B------:R-:W-:Y:S02]  /*4680*/  UIADD3.X UR27, UPT, UPT, UR4, 0x40004040, URZ, UP1, !UPT ;  /* 0x40004040041b7890 */ /* 0x000fe40008ffe4ff */
[----:B------:R-:W-:Y:S02]  /*4690*/  UIADD3.64 UR16, UPT, UPT, UR28, 0x80, URZ ;  /* 0x000000801c107897 */ /* 0x000fe4000fffe0ff */
[----:B------:R-:W-:Y:S02]  /*46a0*/  UIADD3.64 UR20, UPT, UPT, UR26, 0x2, URZ ;  /* 0x000000021a147897 */ /* 0x000fe4000fffe0ff */
[----:B------:R-:W-:-:S02]  /*46b0*/  UIADD3.64 UR22, UPT, UPT, UR28, 0x100, URZ ;  /* 0x000001001c167897 */ /* 0x000fc4000fffe0ff */
[----:B------:R-:W-:Y:S01]  /*46c0*/  UIADD3.64 UR24, UPT, UPT, UR26, 0x4, URZ ;  /* 0x000000041a187897 */ /* 0x000fe2000fffe0ff */
[----:B------:R-:W-:Y:S01]  /*46d0*/  UMOV UR31, 0x4108010 ;  /* 0x04108010001f7882 */ /* 0x000fe20000000000 */
[----:B------:R-:W-:Y:S01]  /*46e0*/  UMOV UR13, 0x80004020 ;  /* 0x80004020000d7882 */ /* 0x000fe20000000000 */
[----:B------:R-:W-:Y:S01]  /*46f0*/  UMOV UR15, 0x40004040 ;  /* 0x40004040000f7882 */ /* 0x000fe20000000000 */
[----:B------:R-:W-:Y:S01]  /*4700*/  UMOV UR32, 0x0 ;  /* 0x0000000000207882 */ /* 0x000fe20000000000 */
[----:B------:R-:W-:Y:S01]  /*4710*/  UMOV UR33, 0x4108010 ;  /* 0x0410801000217882 */ /* 0x000fe20000000000 */
[----:B------:R-:W-:Y:S01]  /*4720*/  UMOV UR34, 0x0 ;  /* 0x0000000000227882 */ /* 0x000fe20000000000 */
[----:B------:R-:W-:Y:S01]  /*4730*/  UMOV UR35, 0x4108010 ;  /* 0x0410801000237882 */ /* 0x000fe20000000000 */
[----:B------:R-:W-:Y:S01]  /*4740*/  UMOV UR4, UR6 ;  /* 0x0000000600047c82 */ /* 0x000fe20008000000 */
[----:B------:R-:W-:Y:S01]  /*4750*/  UMOV UR5, URZ ;  /* 0x000000ff00057c82 */ /* 0x000fe20008000000 */
[----:B------:R1:W-:Y:S01]  /*4760*/  UTCQMMA gdesc[UR12], gdesc[UR14], tmem[UR8], tmem[UR30], idesc[UR31], !UPT ;  /* 0x00ff1e0e0c0075ea */ /* 0x0003e2000f800308 */
[----:B------:R-:W-:Y:S01]  /*4770*/  UMOV UR36, 0x0 ;  /* 0x0000000000247882 */ /* 0x000fe20000000000 */
[----:B------:R-:W-:Y:S01]  /*4780*/  UMOV UR37, 0x4108010 ;  /* 0x0410801000257882 */ /* 0x000fe20000000000 */
[----:B------:R1:W-:Y:S01]  /*4790*/  UTCQMMA gdesc[UR28], gdesc[UR26], tmem[UR8], tmem[UR32], idesc[UR33], UPT ;  /* 0x00ff201a1c0075ea */ /* 0x0003e2000b800308 */
[----:B------:R-:W-:Y:S01]  /*47a0*/  UMOV UR4, UR4 ;  /* 0x0000000400047c82 */ /* 0x000fe20008000000 */
[----:B------:R1:W-:Y:S01]  /*47b0*/  UTCQMMA gdesc[UR16], gdesc[UR20], tmem[UR8], tmem[UR34], idesc[UR35], UPT ;  /* 0x00ff2214100075ea */ /* 0x0003e2000b800308 */
[----:B------:R1:W-:Y:S01]  /*47c0*/  UTCQMMA gdesc[UR22], gdesc[UR24], tmem[UR8], tmem[UR36], idesc[UR37], UPT ;  /* 0x00ff2418160075ea */ /* 0x0003e2000b800308 */
[----:B------:R1:W-:Y:S01]  /*47d0*/  UTCBAR [UR4], URZ ;  /* 0x000000ff040073e9 */ /* 0x0003e200080000ff */
[----:B------:R-:W-:Y:S01]  /*47e0*/  NOP ;  /* 0x0000000000007918 */ /* 0x000fe20000000000 */
.L_x_6:
[----:B01----:R-:W-:Y:S01]  /*47f0*/  UMOV UR4, URZ ;  /* 0x000000ff00047c82 */ /* 0x003fe20008000000 */
[----:B------:R-:W-:Y:S05]  /*4800*/  @!P4 BRA `(.L_x_7) ;  /* 0x0000001c00a8c947 */ /* 0x000fea0003800000 */
[----:B------:R-:W-:Y:S01]  /*4810*/  UIADD3 UR7, UPT, UPT, UR9, 0x4000, URZ ;  /* 0x0000400009077890 */ /* 0x000fe2000fffe0ff */
[----:B------:R-:W-:Y:S01]  /*4820*/  SHF.R.S32.HI R177, RZ, 0x1f, R4 ;  /* 0x0000001fffb17819 */ /* 0x000fe20000011404 */
[----:B------:R-:W-:Y:S01]  /*4830*/  UIADD3 UR11, UPT, UPT, UR9, 0x6000, URZ ;  /* 0x00006000090b7890 */ /* 0x000fe2000fffe0ff */
[----:B------:R-:W-:Y:S01]  /*4840*/  IMAD.SHL.U32 R173, R128, 0x80, RZ ;  /* 0x0000008080ad7824 */ /* 0x000fe200078e00ff */
[----:B------:R-:W-:Y:S01]  /*4850*/  USHF.R.U32.HI UR7, URZ, 0x4, UR7 ;  /* 0x00000004ff077899 */ /* 0x000fe20008011607 */
[----:B------:R-:W-:Y:S01]  /*4860*/  LEA.HI R177, R177, R4, RZ, 0x7 ;  /* 0x00000004b1b17211 */ /* 0x000fe200078f38ff */
[----:B------:R-:W-:Y:S01]  /*4870*/  USHF.R.U32.HI UR11, URZ, 0x4, UR11 ;  /* 0x00000004ff0b7899 */ /* 0x000fe2000801160b */
[----:B------:R-:W-:Y:S01]  /*4880*/  IMAD.SHL.U32 R175, R129, 0x80, RZ ;  /* 0x0000008081af7824 */ /* 0x000fe200078e00ff */
[----:B------:R-:W-:Y:S01]  /*4890*/  USGXT.U32 UR12, UR7, 0xe ;  /* 0x0000000e070c789a */ /* 0x000fe20008000000 */
[----:B------:R-:W-:Y:S01]  /*48a0*/  SHF.R.S32.HI R177, RZ, 0x7, R177 ;  /* 0x00000007ffb17819 */ /* 0x000fe200000114b1 */
[----:B------:R-:W-:Y:S01]  /*48b0*/  USGXT.U32 UR14, UR11, 0xe ;  /* 0x0000000e0b0e789a */ /* 0x000fe20008000000 */
[----:B------:R-:W-:Y:S01]  /*48c0*/  VIADD R172, R172, 0xffffff80 ;  /* 0xffffff80acac7836 */ /* 0x000fe20000000000 */
[----:B------:R-:W-:Y:S01]  /*48d0*/  UIADD3 UR28, UP0, UPT, UR12, 0x80, URZ ;  /* 0x000000800c1c7890 */ /* 0x000fe2000ff1e0ff */
[----:B------:R-:W-:Y:S01]  /*48e0*/  VIMNMX R177, PT, PT, R177, 0x2, !PT ;  /* 0x00000002b1b17848 */ /* 0x000fe20007fe0100 */
[----:B------:R-:W-:Y:S01]  /*48f0*/  UIADD3 UR30, UP1, UPT, UR14, 0x2, URZ ;  /* 0x000000020e1e7890 */ /* 0x000fe2000ff3e0ff */
[----:B------:R-:W-:Y:S01]  /*4900*/  IMAD.MOV.U32 R128, RZ, RZ, RZ ;  /* 0x000000ffff807224 */ /* 0x000fe200078e00ff */
[----:B------:R-:W-:Y:S01]  /*4910*/  UMOV UR4, URZ ;  /* 0x000000ff00047c82 */ /* 0x000fe20008000000 */
[----:B------:R-:W-:Y:S01]  /*4920*/  UMOV UR5, URZ ;  /* 0x000000ff00057c82 */ /* 0x000fe20008000000 */
[----:B------:R-:W-:Y:S01]  /*4930*/  UIADD3.X UR29, UPT, UPT, UR4, -0x7fffbfe0, URZ, UP0, !UPT ;  /* 0x80004020041d7890 */ /* 0x000fe200087fe4ff */
[----:B------:R-:W-:Y:S01]  /*4940*/  SHF.R.S32.HI R174, RZ, 0x1f, R173 ;  /* 0x0000001fffae7819 */ /* 0x000fe200000114ad */
[----:B------:R-:W-:Y:S01]  /*4950*/  UIADD3.X UR31, UPT, UPT, UR5, 0x40004040, URZ, UP1, !UPT ;  /* 0x40004040051f7890 */ /* 0x000fe20008ffe4ff */
[----:B------:R-:W-:Y:S01]  /*4960*/  SHF.R.S32.HI R176, RZ, 0x1f, R175 ;  /* 0x0000001fffb07819 */ /* 0x000fe200000114af */
[----:B------:R-:W-:Y:S01]  /*4970*/  VIADD R177, R177, 0xffffffff ;  /* 0xffffffffb1b17836 */ /* 0x000fe20000000000 */
[----:B------:R-:W-:-:S02]  /*4980*/  UIADD3.64 UR20, UPT, UPT, UR28, 0x80, URZ ;  /* 0x000000801c147897 */ /* 0x000fc4000fffe0ff */
[----:B------:R-:W-:Y:S02]  /*4990*/  UIADD3.64 UR22, UPT, UPT, UR30, 0x2, URZ ;  /* 0x000000021e167897 */ /* 0x000fe4000fffe0ff */
[----:B------:R-:W-:Y:S02]  /*49a0*/  UIADD3.64 UR24, UPT, UPT, UR28, 0x100, URZ ;  /* 0x000001001c187897 */ /* 0x000fe4000fffe0ff */
[----:B------:R-:W-:Y:S01]  /*49b0*/  UIADD3.64 UR26, UPT, UPT, UR30, 0x4, URZ ;  /* 0x000000041e1a7897 */ /* 0x000fe2000fffe0ff */
[----:B------:R-:W-:-:S11]  /*49c0*/  UMOV UR11, 0x1 ;  /* 0x00000001000b7882 */ /* 0x000fd60000000000 */
.L_x_10:
[C---:B------:R-:W-:Y:S01]  /*49d0*/  IADD3 R156, P4, PT, R175.reuse, R156, RZ ;  /* 0x0000009caf9c7210 */ /* 0x040fe20007f9e0ff */
[----:B------:R-:W-:Y:S01]  /*49e0*/  IMAD.U32 R128, R128, -0x80000000, RZ ;  /* 0x8000000080807824 */ /* 0x000fe200078e00ff */
[C---:B------:R-:W-:Y:S02]  /*49f0*/  IADD3 R158, P3, PT, R175.reuse, R158, RZ ;  /* 0x0000009eaf9e7210 */ /* 0x040fe40007f7e0ff */
[C---:B------:R-:W-:Y:S01]  /*4a00*/  IADD3 R154, P5, PT, R175.reuse, R154, RZ ;  /* 0x0000009aaf9a7210 */ /* 0x040fe20007fbe0ff */
[C---:B------:R-:W-:Y:S01]  /*4a10*/  IMAD.X R157, R176.reuse, 0x1, R157, P4 ;  /* 0x00000001b09d7824 */ /* 0x040fe200020e069d */
        /* <DEDUP_REMOVED lines=40> */
[----:B------:R-:W-:Y:S01]  /*4ca0*/  IADD3 R116, P3, PT, R175, R116, RZ ;  /* 0x00000074af747210 */ /* 0x000fe20007f7e0ff */
[C---:B------:R-:W-:Y:S01]  /*4cb0*/  IMAD.X R99, R176.reuse, 0x1, R99, P4 ;  /* 0x00000001b0637824 */ /* 0x040fe200020e0663 */
[----:B------:R-:W-:Y:S01]  /*4cc0*/  IADD3 R52, P4, PT, R173, R52, RZ ;  /* 0x00000034ad347210 */ /* 0x000fe20007f9e0ff */
[C---:B------:R-:W-:Y:S01]  /*4cd0*/  IMAD.X R119, R176.reuse, 0x1, R119, P6 ;  /* 0x00000001b0777824 */ /* 0x040fe200030e0677 */
[C---:B------:R-:W-:Y:S01]  /*4ce0*/  IADD3 R112, P5, PT, R175.reuse, R112, RZ ;  /* 0x00000070af707210 */ /* 0x040fe20007fbe0ff */
[----:B------:R-:W-:Y:S01]  /*4cf0*/  IMAD.X R117, R176, 0x1, R117, P3 ;  /* 0x00000001b0757824 */ /* 0x000fe200018e0675 */
[----:B------:R-:W-:Y:S01]  /*4d00*/  IADD3 R110, P6, PT, R175, R110, RZ ;  /* 0x0000006eaf6e7210 */ /* 0x000fe20007fde0ff */
[----:B------:R-:W-:Y:S01]  /*4d10*/  IMAD.X R57, R174, 0x1, R57, P4 ;  /* 0x00000001ae397824 */ /* 0x000fe200020e0639 */
[----:B------:R-:W-:Y:S01]  /*4d20*/  IADD3 R48, P4, PT, R173, R48, RZ ;  /* 0x00000030ad307210 */ /* 0x000fe20007f9e0ff */
[C---:B------:R-:W-:Y:S01]  /*4d30*/  IMAD.X R113, R176.reuse, 0x1, R113, P5 ;  /* 0x00000001b0717824 */ /* 0x040fe200028e0671 */
[C---:B------:R-:W-:Y:S01]  /*4d40*/  IADD3 R108, P3, PT, R175.reuse, R108, RZ ;  /* 0x0000006caf6c7210 */ /* 0x040fe20007f7e0ff */
[----:B------:R-:W-:Y:S01]  /*4d50*/  IMAD.X R111, R176, 0x1, R111, P6 ;  /* 0x00000001b06f7824 */ /* 0x000fe200030e066f */
[C---:B------:R-:W-:Y:S01]  /*4d60*/  IADD3 R104, P5, PT, R175.reuse, R104, RZ ;  /* 0x00000068af687210 */ /* 0x040fe20007fbe0ff */
[----:B------:R-:W-:Y:S01]  /*4d70*/  IMAD.X R53, R174, 0x1, R53, P4 ;  /* 0x00000001ae357824 */ /* 0x000fe200020e0635 */
[----:B------:R-:W-:Y:S01]  /*4d80*/  IADD3 R102, P6, PT, R175, R102, RZ ;  /* 0x00000066af667210 */ /* 0x000fe20007fde0ff */
[C---:B------:R-:W-:Y:S01]  /*4d90*/  IMAD.X R109, R176.reuse, 0x1, R109, P3 ;  /* 0x00000001b06d7824 */ /* 0x040fe200018e066d */
        /* <DEDUP_REMOVED lines=8> */
[C---:B------:R-:W-:Y:S01]  /*4e20*/  IADD3 R40, P4, PT, R173.reuse, R40, RZ ;  /* 0x00000028ad287210 */ /* 0x040fe20007f9e0ff */
[C---:B------:R-:W-:Y:S01]  /*4e30*/  IMAD.X R97, R176.reuse, 0x1, R97, P5 ;  /* 0x00000001b0617824 */ /* 0x040fe200028e0661 */
[C---:B------:R-:W-:Y:S01]  /*4e40*/  IADD3 R84, P3, PT, R173.reuse, R84, RZ ;  /* 0x00000054ad547210 */ /* 0x040fe20007f7e0ff */
[----:B------:R-:W-:Y:S01]  /*4e50*/  IMAD.X R95, R176, 0x1, R95, P6 ;  /* 0x00000001b05f7824 */ /* 0x000fe200030e065f */
        /* <DEDUP_REMOVED lines=17> */
[----:B0-----:R-:W0:Y:S01]  /*4f70*/  SYNCS.PHASECHK.TRANS64.TRYWAIT P4, [UR6], R128 ;  /* 0x00000080ff0075a7 */ /* 0x001e220008081106 */
        /* <DEDUP_REMOVED lines=36> */
[----:B------:R-:W-:Y:S01]  /*51c0*/  IMAD.X R11, R174, 0x1, R11, P3 ;  /* 0x00000001ae0b7824 */ /* 0x000fe200018e060b */
[-C--:B------:R-:W-:Y:S01]  /*51d0*/  ISETP.GE.AND P3, PT, R20, R172.reuse, PT ;  /* 0x000000ac1400720c */ /* 0x080fe20003f66270 */
[----:B------:R-:W-:Y:S01]  /*51e0*/  IMAD.X R73, R174, 0x1, R73, P5 ;  /* 0x00000001ae497824 */ /* 0x000fe200028e0649 */
[-C--:B------:R-:W-:Y:S01]  /*51f0*/  ISETP.GE.AND P5, PT, R160, R172.reuse, PT ;  /* 0x000000aca000720c */ /* 0x080fe20003fa6270 */
[----:B------:R-:W-:Y:S01]  /*5200*/  IMAD.X R9, R174, 0x1, R9, P6 ;  /* 0x00000001ae097824 */ /* 0x000fe200030e0609 */
[----:B------:R-:W-:-:S02]  /*5210*/  ISETP.GE.AND P6, PT, R5, R172, PT ;  /* 0x000000ac0500720c */ /* 0x000fc40003fc6270 */
[----:B------:R-:W-:Y:S01]  /*5220*/  PRMT R179, RZ, 0x7610, R179 ;  /* 0x00007610ffb37816 */ /* 0x000fe200000000b3 */
[----:B0-----:R-:W-:Y:S10]  /*5230*/  @!P4 BRA `(.L_x_8) ;  /* 0x0000002000fcc947 */ /* 0x001ff40003800000 */
.L_x_16:
[-C--:B------:R-:W-:Y:S01]  /*5240*/  ISETP.GE.AND P4, PT, R21, R172.reuse, PT ;  /* 0x000000ac1500720c */ /* 0x080fe20003f86270 */
[----:B------:R-:W2:Y:S01]  /*5250*/  @!P3 LDG.E.U8 R179, desc[UR18][R8.64] ;  /* 0x0000001208b3b981 */ /* 0x000ea2000c1e1100 */
[----:B------:R-:W-:Y:S01]  /*5260*/  PRMT R181, RZ, 0x7610, R181 ;  /* 0x00007610ffb57816 */ /* 0x000fe200000000b5 */
[----:B------:R-:W-:Y:S01]  /*5270*/  @!P5 IMAD.MOV.U32 R128, RZ, RZ, R68 ;  /* 0x000000ffff80d224 */ /* 0x000fe200078e0044 */
[----:B------:R-:W-:Y:S01]  /*5280*/  PRMT R224, RZ, 0x7610, R224 ;  /* 0x00007610ffe07816 */ /* 0x000fe200000000e0 */
[----:B------:R-:W-:Y:S01]  /*5290*/  @!P5 IMAD.MOV.U32 R129, RZ, RZ, R73 ;  /* 0x000000ffff81d224 */ /* 0x000fe200078e0049 */
[----:B------:R-:W-:Y:S02]  /*52a0*/  PRMT R222, RZ, 0x7610, R222 ;  /* 0x00007610ffde7816 */ /* 0x000fe400000000de */
[----:B------:R-:W3:Y:S01]  /*52b0*/  @!P6 LDG.E.U8 R181, desc[UR18][R10.64] ;  /* 0x000000120ab5e981 */ /* 0x000ee2000c1e1100 */
[-C--:B------:R-:W-:Y:S02]  /*52c0*/  ISETP.GE.AND P6, PT, R161, R172.reuse, PT ;  /* 0x000000aca100720c */ /* 0x080fe40003fc6270 */
[-C--:B------:R-:W-:Y:S01]  /*52d0*/  ISETP.GE.AND P3, PT, R6, R172.reuse, PT ;  /* 0x000000ac0600720c */ /* 0x080fe20003f66270 */
[----:B------:R0:W4:Y:S01]  /*52e0*/  @!P5 LDG.E.U8 R224, desc[UR18][R128.64] ;  /* 0x0000001280e0d981 */ /* 0x000122000c1e1100 */
[----:B------:R-:W-:-:S02]  /*52f0*/  ISETP.GE.AND P5, PT, R7, R172, PT ;  /* 0x000000ac0700720c */ /* 0x000fc40003fa6270 */
[----:B------:R-:W-:Y:S01]  /*5300*/  PRMT R220, RZ, 0x7610, R220 ;  /* 0x00007610ffdc7816 */ /* 0x000fe200000000dc */
[----:B0-----:R-:W-:Y:S02]  /*5310*/  @!P4 IMAD.MOV.U32 R128, RZ, RZ, R54 ;  /* 0x000000ffff80c224 */ /* 0x001fe400078e0036 */
[----:B------:R-:W-:-:S05]  /*5320*/  @!P4 IMAD.MOV.U32 R129, RZ, RZ, R59 ;  /* 0x000000ffff81c224 */ /* 0x000fca00078e003b */
[----:B------:R0:W5:Y:S01]  /*5330*/  @!P4 LDG.E.U8 R222, desc[UR18][R128.64] ;  /* 0x0000001280dec981 */ /* 0x000162000c1e1100 */
[----:B------:R-:W-:Y:S02]  /*5340*/  ISETP.GE.AND P4, PT, R22, R172, PT ;  /* 0x000000ac1600720c */ /* 0x000fe40003f86270 */
[----:B------:R-:W-:Y:S02]  /*5350*/  PRMT R183, RZ, 0x7610, R183 ;  /* 0x00007610ffb77816 */ /* 0x000fe400000000b7 */
[----:B------:R-:W-:Y:S02]  /*5360*/  PRMT R185, RZ, 0x7610, R185 ;  /* 0x00007610ffb97816 */ /* 0x000fe400000000b9 */
[----:B------:R-:W-:Y:S02]  /*5370*/  PRMT R218, RZ, 0x7610, R218 ;  /* 0x00007610ffda7816 */ /* 0x000fe400000000da */
[----:B------:R-:W2:Y:S01]  /*5380*/  @!P3 LDG.E.U8 R183, desc[UR18][R12.64] ;  /* 0x000000120cb7b981 */ /* 0x000ea2000c1e1100 */
[----:B0-----:R-:W-:-:S02]  /*5390*/  @!P6 IMAD.MOV.U32 R128, RZ, RZ, R70 ;  /* 0x000000ffff80e224 */ /* 0x001fc400078e0046 */
[----:B------:R-:W-:Y:S01]  /*53a0*/  @!P6 IMAD.MOV.U32 R129, RZ, RZ, R75 ;  /* 0x000000ffff81e224 */ /* 0x000fe200078e004b */
[----:B------:R-:W2:Y:S04]  /*53b0*/  @!P5 LDG.E.U8 R185, desc[UR18][R16.64] ;  /* 0x0000001210b9d981 */ /* 0x000ea8000c1e1100 */
[----:B------:R0:W2:Y:S01]  /*53c0*/  @!P6 LDG.E.U8 R220, desc[UR18][R128.64] ;  /* 0x0000001280dce981 */ /* 0x0000a2000c1e1100 */
[-C--:B------:R-:W-:Y:S02]  /*53d0*/  ISETP.GE.AND P6, PT, R162, R172.reuse, PT ;  /* 0x000000aca200720c */ /* 0x080fe40003fc6270 */
[-C--:B------:R-:W-:Y:S02]  /*53e0*/  ISETP.GE.AND P3, PT, R14, R172.reuse, PT ;  /* 0x000000ac0e00720c */ /* 0x080fe40003f66270 */
[----:B------:R-:W-:Y:S01]  /*53f0*/  ISETP.GE.AND P5, PT, R15, R172, PT ;  /* 0x000000ac0f00720c */ /* 0x000fe20003fa6270 */
[----:B0-----:R-:W-:-:S02]  /*5400*/  @!P4 IMAD.MOV.U32 R128, RZ, RZ, R56 ;  /* 0x000000ffff80c224 */ /* 0x001fc400078e0038 */
[----:B------:R-:W-:Y:S01]  /*5410*/  @!P4 IMAD.MOV.U32 R129, RZ, RZ, R61 ;  /* 0x000000ffff81c224 */ /* 0x000fe200078e003d */
[----:B------:R-:W-:Y:S02]  /*5420*/  PRMT R187, RZ, 0x7610, R187 ;  /* 0x00007610ffbb7816 */ /* 0x000fe400000000bb */
[----:B------:R-:W-:Y:S02]  /*5430*/  PRMT R216, RZ, 0x7610, R216 ;  /* 0x00007610ffd87816 */ /* 0x000fe400000000d8 */
[----:B------:R0:W2:Y:S01]  /*5440*/  @!P4 LDG.E.U8 R218, desc[UR18][R128.64] ;  /* 0x0000001280dac981 */ /* 0x0000a2000c1e1100 */
[-C--:B------:R-:W-:Y:S02]  /*5450*/  ISETP.GE.AND P4, PT, R23, R172.reuse, PT ;  /* 0x000000ac1700720c */ /* 0x080fe40003f86270 */
[----:B------:R-:W-:Y:S01]  /*5460*/  PRMT R189, RZ, 0x7610, R189 ;  /* 0x00007610ffbd7816 */ /* 0x000fe200000000bd */
[----:B------:R-:W2:Y:S01]  /*5470*/  @!P3 LDG.E.U8 R187, desc[UR18][R18.64] ;  /* 0x0000001212bbb981 */ /* 0x000ea2000c1e1100 */
[----:B------:R-:W-:Y:S01]  /*5480*/  ISETP.GE.AND P3, PT, R25, R172, PT ;  /* 0x000000ac1900720c */ /* 0x000fe20003f66270 */
[----:B0-----:R-:W-:-:S02]  /*5490*/  @!P6 IMAD.MOV.U32 R128, RZ, RZ, R72 ;  /* 0x000000ffff80e224 */ /* 0x001fc400078e0048 */
[----:B------:R-:W-:-:S05]  /*54a0*/  @!P6 IMAD.MOV.U32 R129, RZ, RZ, R77 ;  /* 0x000000ffff81e224 */ /* 0x000fca00078e004d */
[----:B------:R0:W2:Y:S01]  /*54b0*/  @!P6 LDG.E.U8 R216, desc[UR18][R128.64] ;  /* 0x0000001280d8e981 */ /* 0x0000a2000c1e1100 */
[----:B------:R-:W-:Y:S02]  /*54c0*/  ISETP.GE.AND P6, PT, R163, R172, PT ;  /* 0x000000aca300720c */ /* 0x000fe40003fc6270 */
[----:B------:R-:W-:Y:S01]  /*54d0*/  PRMT R214, RZ, 0x7610, R214 ;  /* 0x00007610ffd67816 */ /* 0x000fe200000000d6 */
[----:B0-----:R-:W-:Y:S02]  /*54e0*/  @!P5 IMAD.MOV.U32 R128, RZ, RZ, R26 ;  /* 0x000000ffff80d224 */ /* 0x001fe400078e001a */
        /* <DEDUP_REMOVED lines=67> */
[----:B------:R-:W-:Y:S02]  /*5920*/  PRMT R200, RZ, 0x7610, R200 ;  /* 0x00007610ffc87816 */ /* 0x000fe400000000c8 */
[----:B------:R-:W-:Y:S01]  /*5930*/  ISETP.GE.AND P4, PT, R39, R172, PT ;  /* 0x000000ac2700720c */ /* 0x000fe20003f86270 */
        /* <DEDUP_REMOVED lines=8> */
[----:B------:R-:W-:Y:S01]  /*59c0*/  PRMT R198, RZ, 0x7610, R198 ;  /* 0x00007610ffc67816 */ /* 0x000fe200000000c6 */
[----:B0-----:R-:W-:Y:S02]  /*59d0*/  @!P5 IMAD.MOV.U32 R128, RZ, RZ, R48 ;  /* 0x000000ffff80d224 */ /* 0x001fe400078e0030 */
[----:B------:R-:W-:-:S05]  /*59e0*/  @!P5 IMAD.MOV.U32 R129, RZ, RZ, R53 ;  /* 0x000000ffff81d224 */ /* 0x000fca00078e0035 */
[----:B------:R0:W2:Y:S01]  /*59f0*/  @!P5 LDG.E.U8 R223, desc[UR18][R128.64] ;  /* 0x0000001280dfd981 */ /* 0x0000a2000c1e1100 */
[-C--:B------:R-:W-:Y:S02]  /*5a00*/  ISETP.GE.AND P5, PT, R167, R172.reuse, PT ;  /* 0x000000aca700720c */ /* 0x080fe40003fa6270 */
        /* <DEDUP_REMOVED lines=9> */
[----:B------:R0:W4:Y:S01]  /*5aa0*/  @!P3 LDG.E.U8 R221, desc[UR18][R128.64] ;  /* 0x0000001280ddb981 */ /* 0x000122000c1e1100 */
[----:B------:R-:W-:Y:S01]  /*5ab0*/  PRMT R219, RZ, 0x7610, R219 ;  /* 0x00007610ffdb7816 */ /* 0x000fe200000000db */
[----:B0-----:R-:W-:Y:S02]  /*5ac0*/  @!P5 IMAD.MOV.U32 R128, RZ, RZ, R82 ;  /* 0x000000ffff80d224 */ /* 0x001fe400078e0052 */
[----:B------:R-:W-:-:S05]  /*5ad0*/  @!P5 IMAD.MOV.U32 R129, RZ, RZ, R87 ;  /* 0x000000ffff81d224 */ /* 0x000fca00078e0057 */
[----:B------:R0:W4:Y:S01]  /*5ae0*/  @!P5 LDG.E.U8 R196, desc[UR18][R128.64] ;  /* 0x0000001280c4d981 */ /* 0x000122000c1e1100 */
[----:B------:R-:W-:Y:S01]  /*5af0*/  PRMT R194, RZ, 0x7610, R194 ;  /* 0x00007610ffc27816 */ /* 0x000fe200000000c2 */
[----:B0-----:R-:W-:Y:S02]  /*5b00*/  @!P6 IMAD.MOV.U32 R128, RZ, RZ, R52 ;  /* 0x000000ffff80e224 */ /* 0x001fe400078e0034 */
[----:B------:R-:W-:-:S05]  /*5b10*/  @!P6 IMAD.MOV.U32 R129, RZ, RZ, R57 ;  /* 0x000000ffff81e224 */ /* 0x000fca00078e0039 */
[----:B------:R0:W4:Y:S02]  /*5b20*/  @!P6 LDG.E.U8 R219, desc[UR18][R128.64] ;  /* 0x0000001280dbe981 */ /* 0x000124000c1e1100 */
[----:B0-----:R-:W-:Y:S02]  /*5b30*/  @!P4 IMAD.MOV.U32 R128, RZ, RZ, R84 ;  /* 0x000000ffff80c224 */ /* 0x001fe400078e0054 */
[----:B------:R-:W-:-:S05]  /*5b40*/  @!P4 IMAD.MOV.U32 R129, RZ, RZ, R89 ;  /* 0x000000ffff81c224 */ /* 0x000fca00078e0059 */
[----:B------:R0:W5:Y:S01]  /*5b50*/  @!P4 LDG.E.U8 R194, desc[UR18][R128.64] ;  /* 0x0000001280c2c981 */ /* 0x000162000c1e1100 */
[----:B------:R-:W-:Y:S01]  /*5b60*/  BAR.SYNC.DEFER_BLOCKING 0x0 ;  /* 0x0000000000007b1d */ /* 0x000fe20000010000 */
[----:B------:R-:W-:Y:S02]  /*5b70*/  ISETP.GE.AND P3, PT, R88, R172, PT ;  /* 0x000000ac5800720c */ /* 0x000fe40003f66270 */
[----:B------:R-:W-:Y:S02]  /*5b80*/  PRMT R193, RZ, 0x7610, R193 ;  /* 0x00007610ffc17816 */ /* 0x000fe400000000c1 */
[----:B------:R-:W-:-:S09]  /*5b90*/  PRMT R191, RZ, 0x7610, R191 ;  /* 0x00007610ffbf7816 */ /* 0x000fd200000000bf */
[----:B0-----:R-:W-:Y:S02]  /*5ba0*/  @!P3 IMAD.MOV.U32 R128, RZ, RZ, R132 ;  /* 0x000000ffff80b224 */ /* 0x001fe400078e0084 */
[----:B------:R-:W-:Y:S01]  /*5bb0*/  @!P3 IMAD.MOV.U32 R129, RZ, RZ, R133 ;  /* 0x000000ffff81b224 */ /* 0x000fe200078e0085 */
[----:B------:R-:W-:-:S04]  /*5bc0*/  PRMT R239, RZ, 0x7610, R239 ;  /* 0x00007610ffef7816 */ /* 0x000fc800000000ef */
[----:B------:R0:W5:Y:S02]  /*5bd0*/  @!P3 LDG.E.U8 R193, desc[UR18][R128.64] ;  /* 0x0000001280c1b981 */ /* 0x000164000c1e1100 */
[----:B0-----:R-:W-:Y:S02]  /*5be0*/  @!P3 IMAD.MOV.U32 R128, RZ, RZ, R140 ;  /* 0x000000ffff80b224 */ /* 0x001fe400078e008c */
[----:B------:R-:W-:-:S05]  /*5bf0*/  @!P3 IMAD.MOV.U32 R129, RZ, RZ, R141 ;  /* 0x000000ffff81b224 */ /* 0x000fca00078e008d */
[----:B------:R0:W5:Y:S01]  /*5c00*/  @!P3 LDG.E.U8 R191, desc[UR18][R128.64] ;  /* 0x0000001280bfb981 */ /* 0x000162000c1e1100 */
[----:B------:R-:W-:Y:S01]  /*5c10*/  PRMT R241, RZ, 0x7610, R241 ;  /* 0x00007610fff17816 */ /* 0x000fe200000000f1 */
        /* <DEDUP_REMOVED lines=13> */
[----:B------:R-:W-:Y:S01]  /*5cf0*/  @!P3 IMAD.MOV.U32 R129, RZ, RZ, R143 ;  /* 0x000000ffff81b224 */ /* 0x000fe200078e008f */
[----:B------:R-:W-:-:S04]  /*5d00*/  PRMT R217, RZ, 0x7610, R217 ;  /* 0x00007610ffd97816 */ /* 0x000fc800000000d9 */
[----:B------:R0:W5:Y:S01]  /*5d10*/  @!P3 LDG.E.U8 R236, desc[UR18][R128.64] ;  /* 0x0000001280ecb981 */ /* 0x000162000c1e1100 */
[----:B------:R-:W-:Y:S02]  /*5d20*/  PRMT R215, RZ, 0x7610, R215 ;  /* 0x00007610ffd77816 */ /* 0x000fe400000000d7 */
[----:B------:R-:W-:Y:S01]  /*5d30*/  PRMT R213, RZ, 0x7610, R213 ;  /* 0x00007610ffd57816 */ /* 0x000fe200000000d5 */
[----:B------:R-:W5:Y:S01]  /*5d40*/  @!P3 LDG.E.U8 R217, desc[UR18][R94.64] ;  /* 0x000000125ed9b981 */ /* 0x000f62000c1e1100 */
[----:B------:R-:W-:Y:S02]  /*5d50*/  PRMT R211, RZ, 0x7610, R211 ;  /* 0x00007610ffd37816 */ /* 0x000fe400000000d3 */
[----:B------:R-:W-:Y:S01]  /*5d60*/  PRMT R209, RZ, 0x7610, R209 ;  /* 0x00007610ffd17816 */ /* 0x000fe200000000d1 */
[----:B------:R-:W5:Y:S01]  /*5d70*/  @!P3 LDG.E.U8 R215, desc[UR18][R102.64] ;  /* 0x0000001266d7b981 */ /* 0x000f62000c1e1100 */
[----:B0-----:R-:W-:Y:S02]  /*5d80*/  @!P3 IMAD.MOV.U32 R128, RZ, RZ, R150 ;  /* 0x000000ffff80b224 */ /* 0x001fe400078e0096 */
[----:B------:R-:W-:Y:S01]  /*5d90*/  @!P3 IMAD.MOV.U32 R129, RZ, RZ, R151 ;  /* 0x000000ffff81b224 */ /* 0x000fe200078e0097 */
[----:B------:R-:W-:Y:S01]  /*5da0*/  PRMT R207, RZ, 0x7610, R207 ;  /* 0x00007610ffcf7816 */ /* 0x000fe200000000cf */
[----:B------:R-:W5:Y:S01]  /*5db0*/  @!P3 LDG.E.U8 R213, desc[UR18][R110.64] ;  /* 0x000000126ed5b981 */ /* 0x000f62000c1e1100 */
[----:B------:R-:W-:-:S02]  /*5dc0*/  PRMT R205, RZ, 0x7610, R205 ;  /* 0x00007610ffcd7816 */ /* 0x000fc400000000cd */
[----:B------:R-:W-:Y:S01]  /*5dd0*/  PRMT R203, RZ, 0x7610, R203 ;  /* 0x00007610ffcb7816 */ /* 0x000fe200000000cb */
[----:B------:R0:W5:Y:S01]  /*5de0*/  @!P3 LDG.E.U8 R238, desc[UR18][R128.64] ;  /* 0x0000001280eeb981 */ /* 0x000162000c1e1100 */
[----:B------:R-:W-:Y:S02]  /*5df0*/  PRMT R192, RZ, 0x7610, R192 ;  /* 0x00007610ffc07816 */ /* 0x000fe400000000c0 */
[----:B------:R-:W-:Y:S01]  /*5e00*/  PRMT R190, RZ, 0x7610, R190 ;  /* 0x00007610ffbe7816 */ /* 0x000fe200000000be */
[----:B------:R-:W5:Y:S01]  /*5e10*/  @!P3 LDG.E.U8 R211, desc[UR18][R118.64] ;  /* 0x0000001276d3b981 */ /* 0x000f62000c1e1100 */
[----:B------:R-:W-:Y:S02]  /*5e20*/  PRMT R188, RZ, 0x7610, R188 ;  /* 0x00007610ffbc7816 */ /* 0x000fe400000000bc */
[----:B------:R-:W-:Y:S01]  /*5e30*/  PRMT R186, RZ, 0x7610, R186 ;  /* 0x00007610ffba7816 */ /* 0x000fe200000000ba */
[----:B------:R-:W5:Y:S01]  /*5e40*/  @!P3 LDG.E.U8 R209, desc[UR18][R126.64] ;  /* 0x000000127ed1b981 */ /* 0x000f62000c1e1100 */
[----:B------:R-:W-:-:S02]  /*5e50*/  PRMT R184, RZ, 0x7610, R184 ;  /* 0x00007610ffb87816 */ /* 0x000fc400000000b8 */
[----:B------:R-:W-:Y:S02]  /*5e60*/  PRMT R182, RZ, 0x7610, R182 ;  /* 0x00007610ffb67816 */ /* 0x000fe400000000b6 */
[----:B------:R-:W-:Y:S02]  /*5e70*/  PRMT R180, RZ, 0x7610, R180 ;  /* 0x00007610ffb47816 */ /* 0x000fe400000000b4 */
[----:B------:R-:W-:Y:S02]  /*5e80*/  PRMT R178, RZ, 0x7610, R178 ;  /* 0x00007610ffb27816 */ /* 0x000fe400000000b2 */
[----:B------:R-:W-:Y:S02]  /*5e90*/  PRMT R201, RZ, 0x7610, R201 ;  /* 0x00007610ffc97816 */ /* 0x000fe400000000c9 */
[----:B------:R-:W-:Y:S02]  /*5ea0*/  PRMT R199, RZ, 0x7610, R199 ;  /* 0x00007610ffc77816 */ /* 0x000fe400000000c7 */
[----:B------:R-:W-:-:S02]  /*5eb0*/  PRMT R197, RZ, 0x7610, R197 ;  /* 0x00007610ffc57816 */ /* 0x000fc400000000c5 */
[----:B------:R-:W-:Y:S01]  /*5ec0*/  PRMT R195, RZ, 0x7610, R195 ;  /* 0x00007610ffc37816 */ /* 0x000fe200000000c3 */
[----:B0-----:R-:W-:Y:S01]  /*5ed0*/  @!P3 IMAD.MOV.U32 R128, RZ, RZ, R158 ;  /* 0x000000ffff80b224 */ /* 0x001fe200078e009e */
[----:B------:R-:W-:Y:S01]  /*5ee0*/  PRMT R226, RZ, 0x7610, R226 ;  /* 0x00007610ffe27816 */ /* 0x000fe200000000e2 */
[----:B------:R-:W-:Y:S01]  /*5ef0*/  @!P3 IMAD.MOV.U32 R129, RZ, RZ, R159 ;  /* 0x000000ffff81b224 */ /* 0x000fe200078e009f */
[----:B------:R-:W-:Y:S01]  /*5f00*/  PRMT R228, RZ, 0x7610, R228 ;  /* 0x00007610ffe47816 */ /* 0x000fe200000000e4 */
[----:B------:R-:W5:Y:S01]  /*5f10*/  @!P3 LDG.E.U8 R207, desc[UR18][R136.64] ;  /* 0x0000001288cfb981 */ /* 0x000f62000c1e1100 */
[----:B------:R-:W-:Y:S02]  /*5f20*/  PRMT R230, RZ, 0x7610, R230 ;  /* 0x00007610ffe67816 */ /* 0x000fe400000000e6 */
[----:B------:R-:W-:Y:S01]  /*5f30*/  PRMT R232, RZ, 0x7610, R232 ;  /* 0x00007610ffe87816 */ /* 0x000fe200000000e8 */
[----:B------:R-:W5:Y:S01]  /*5f40*/  @!P3 LDG.E.U8 R205, desc[UR18][R144.64] ;  /* 0x0000001290cdb981 */ /* 0x000f62000c1e1100 */
[----:B------:R-:W-:-:S03]  /*5f50*/  PRMT R240, RZ, 0x7610, R240 ;  /* 0x00007610fff07816 */ /* 0x000fc600000000f0 */
[----:B------:R-:W5:Y:S04]  /*5f60*/  @!P3 LDG.E.U8 R203, desc[UR18][R152.64] ;  /* 0x0000001298cbb981 */ /* 0x000f68000c1e1100 */
        /* <DEDUP_REMOVED lines=17> */
[----:B--2---:R0:W-:Y:S04]  /*6080*/  STS.U8 [R168+UR9+0x4000], R179 ;  /* 0x004000b3a8007988 */ /* 0x0041e80008000009 */
[----:B---3--:R0:W-:Y:S04]  /*6090*/  STS.U8 [R168+UR9+0x4200], R181 ;  /* 0x004200b5a8007988 */ /* 0x0081e80008000009 */
        /* <DEDUP_REMOVED lines=12> */
[----:B----4-:R0:W-:Y:S04]  /*6160*/  STS.U8 [R168+UR9+0x5c00], R221 ;  /* 0x005c00dda8007988 */ /* 0x0101e80008000009 */
[----:B------:R0:W-:Y:S04]  /*6170*/  STS.U8 [R168+UR9+0x5e00], R219 ;  /* 0x005e00dba8007988 */ /* 0x0001e80008000009 */
[----:B------:R0:W-:Y:S04]  /*6180*/  STS.U8 [R169+UR9+0x4100], R224 ;  /* 0x004100e0a9007988 */ /* 0x0001e80008000009 */
[----:B-----5:R0:W-:Y:S04]  /*6190*/  STS.U8 [R169+UR9+0x4300], R222 ;  /* 0x004300dea9007988 */ /* 0x0201e80008000009 */
        /* <DEDUP_REMOVED lines=14> */
[----:B------:R-:W-:Y:S01]  /*6280*/  ULEA UR6, UR11, UR9, 0x3 ;  /* 0x000000090b067291 */ /* 0x000fe2000f8e18ff */
[----:B------:R-:W-:-:S03]  /*6290*/  UMOV UR4, UR5 ;  /* 0x0000000500047c82 */ /* 0x000fc60008000000 */
[----:B------:R-:W-:Y:S01]  /*62a0*/  UIADD3 UR6, UPT, UPT, UR6, 0x8000, URZ ;  /* 0x0000800006067890 */ /* 0x000fe2000fffe0ff */
        /* <DEDUP_REMOVED lines=32> */
[----:B------:R1:W-:Y:S06]  /*64b0*/  MEMBAR.ALL.CTA ;  /* 0x0000000000007992 */ /* 0x0003ec0000008000 */
[----:B-1----:R-:W1:Y:S02]  /*64c0*/  FENCE.VIEW.ASYNC.S ;  /* 0x00000000000073c6 */ /* 0x002e640000000000 */
[----:B-1----:R-:W-:Y:S06]  /*64d0*/  BAR.SYNC.DEFER_BLOCKING 0x0 ;  /* 0x0000000000007b1d */ /* 0x002fec0000010000 */
[----:B------:R-:W-:Y:S05]  /*64e0*/  @P0 BRA `(.L_x_9) ;  /* 0x0000000000480947 */ /* 0x000fea0003800000 */
[----:B------:R-:W-:Y:S01]  /*64f0*/  UMOV UR13, 0x80004020 ;  /* 0x80004020000d7882 */ /* 0x000fe20000000000 */
[----:B------:R-:W-:Y:S01]  /*6500*/  UMOV UR15, 0x40004040 ;  /* 0x40004040000f7882 */ /* 0x000fe20000000000 */
[----:B------:R-:W-:Y:S01]  /*6510*/  UMOV UR16, 0x0 ;  /* 0x0000000000107882 */ /* 0x000fe20000000000 */
[----:B------:R-:W-:Y:S01]  /*6520*/  UMOV UR17, 0x4108010 ;  /* 0x0410801000117882 */ /* 0x000fe20000000000 */
[----:B------:R-:W-:Y:S01]  /*6530*/  UMOV UR32, 0x0 ;  /* 0x0000000000207882 */ /* 0x000fe20000000000 */
[----:B------:R-:W-:Y:S01]  /*6540*/  UMOV UR33, 0x4108010 ;  /* 0x0410801000217882 */ /* 0x000fe20000000000 */
[----:B------:R-:W-:Y:S01]  /*6550*/  UMOV UR34, 0x0 ;  /* 0x0000000000227882 */ /* 0x000fe20000000000 */
[----:B------:R-:W-:Y:S01]  /*6560*/  UMOV UR35, 0x4108010 ;  /* 0x0410801000237882 */ /* 0x000fe20000000000 */
[----:B------:R-:W-:Y:S01]  /*6570*/  UMOV UR7, URZ ;  /* 0x000000ff00077c82 */ /* 0x000fe20008000000 */
[----:B------:R1:W-:Y:S01]  /*6580*/  UTCQMMA gdesc[UR12], gdesc[UR14], tmem[UR8], tmem[UR16], idesc[UR17], UPT ;  /* 0x00ff100e0c0075ea */ /* 0x0003e2000b800308 */
        /* <DEDUP_REMOVED lines=8> */
.L_x_9:
[----:B------:R-:W-:Y:S01]  /*6610*/  VIADD R177, R177, 0xffffffff ;  /* 0xffffffffb1b17836 */ /* 0x000fe20000000000 */
[----:B------:R-:W-:Y:S01]  /*6620*/  UIADD3 UR11, UPT, UPT, UR11, 0x1, URZ ;  /* 0x000000010b0b7890 */ /* 0x000fe2000fffe0ff */
[----:B------:R-:W-:Y:S02]  /*6630*/  IMAD.U32 R128, RZ, RZ, UR4 ;  /* 0x00000004ff807e24 */ /* 0x000fe4000f8e00ff */
[----:B------:R-:W-:Y:S01]  /*6640*/  VIADD R172, R172, 0xffffff80 ;  /* 0xffffff80acac7836 */ /* 0x000fe20000000000 */
[----:B------:R-:W-:Y:S01]  /*6650*/  ISETP.NE.U32.AND P3, PT, R177, RZ, PT ;  /* 0x000000ffb100720c */ /* 0x000fe20003f65070 */
[----:B------:R-:W-:-:S04]  /*6660*/  UISETP.GT.AND UP0, UPT, UR11, 0x1, UPT ;  /* 0x000000010b00788c */ /* 0x000fc8000bf04270 */
[----:B-1----:R-:W-:Y:S02]  /*6670*/  USEL UR5, URZ, 0x1, !UP0 ;  /* 0x00000001ff057887 */ /* 0x002fe4000c000000 */
[----:B------:R-:W-:Y:S02]  /*6680*/  USEL UR11, UR11, URZ, !UP0 ;  /* 0x000000ff0b0b7287 */ /* 0x000fe4000c000000 */
[----:B------:R-:W-:-:S04]  /*6690*/  ULOP3.LUT UR5, UR4, UR5, URZ, 0x3c, !UPT ;  /* 0x0000000504057292 */ /* 0x000fc8000f8e3cff */
[----:B------:R-:W-:Y:S08]  /*66a0*/  @P3 BRA `(.L_x_10) ;  /* 0xffffffe000c83947 */ /* 0x000ff0000383ffff */
.L_x_7:
[----:B------:R-:W-:-:S13]  /*66b0*/  ISETP.GE.AND P0, PT, R4, 0x80, PT ;  /* 0x000000800400780c */ /* 0x000fda0003f06270 */
[----:B------:R-:W-:Y:S05]  /*66c0*/  @!P0 BRA `(.L_x_11) ;  /* 0x0000000000108947 */ /* 0x000fea0003800000 */
[----:B------:R-:W-:-:S06]  /*66d0*/  USHF.L.U32 UR4, UR4, 0x1f, URZ ;  /* 0x0000001f04047899 */ /* 0x000fcc00080006ff */
[----:B------:R-:W-:-:S04]  /*66e0*/  IMAD.U32 R4, RZ, RZ, UR4 ;  /* 0x00000004ff047e24 */ /* 0x000fc8000f8e00ff */
[----:B------:R-:W1:Y:S02]  /*66f0*/  SYNCS.PHASECHK.TRANS64.TRYWAIT P0, [UR6], R4 ;  /* 0x00000004ff0075a7 */ /* 0x000e640008001106 */
[----:B-1----:R-:W-:Y:S05]  /*6700*/  @!P0 BRA `(.L_x_12) ;  /* 0x0000000c00d48947 */ /* 0x002fea0003800000 */
.L_x_11:
[----:B------:R-:W-:Y:S01]  /*6710*/  BAR.SYNC.DEFER_BLOCKING 0x0 ;  /* 0x0000000000007b1d */ /* 0x000fe20000010000 */
[C---:B------:R-:W-:Y:S01]  /*6720*/  IMAD.SHL.U32 R26, R0.reuse, 0x20, RZ ;  /* 0x00000020001a7824 */ /* 0x040fe200078e00ff */
[--C-:B------:R-:W-:Y:S01]  /*6730*/  SHF.R.S32.HI R33, RZ, 0x5, R0.reuse ;  /* 0x00000005ff217819 */ /* 0x100fe20000011400 */
[C---:B------:R-:W-:Y:S01]  /*6740*/  IMAD.SHL.U32 R28, R0.reuse, 0x2, RZ ;  /* 0x00000002001c7824 */ /* 0x040fe200078e00ff */
[C---:B------:R-:W-:Y:S01]  /*6750*/  LOP3.LUT R25, R0.reuse, 0x80, RZ, 0xc0, !PT ;  /* 0x0000008000197812 */ /* 0x040fe200078ec0ff */
[----:B------:R-:W-:Y:S01]  /*6760*/  IMAD.SHL.U32 R27, R0, 0x10, RZ ;  /* 0x00000010001b7824 */ /* 0x000fe200078e00ff */
[----:B------:R-:W-:Y:S01]  /*6770*/  LOP3.LUT R26, R26, 0x300, RZ, 0xc0, !PT ;  /* 0x000003001a1a7812 */ /* 0x000fe200078ec0ff */
[----:B------:R-:W-:Y:S01]  /*6780*/  IMAD.SHL.U32 R32, R0, 0x40, RZ ;  /* 0x0000004000207824 */ /* 0x000fe200078e00ff */
[----:B------:R-:W-:Y:S01]  /*6790*/  LOP3.LUT R28, R28, 0x80, RZ, 0xc0, !PT ;  /* 0x000000801c1c7812 */ /* 0x000fe200078ec0ff */
[----:B------:R-:W-:Y:S01]  /*67a0*/  IMAD.SHL.U32 R31, R0, 0x8, RZ ;  /* 0x00000008001f7824 */ /* 0x000fe200078e00ff */
[----:B------:R-:W-:Y:S01]  /*67b0*/  LOP3.LUT R29, R26, 0x70, R27, 0xf8, !PT ;  /* 0x000000701a1d7812 */ /* 0x000fe200078ef81b */
[----:B------:R-:W1:Y:S01]  /*67c0*/  LDCU UR4, c[0x0][0x3b4] ;  /* 0x00007680ff0477ac */ /* 0x000e620008000800 */
[----:B------:R-:W-:Y:S01]  /*67d0*/  SGXT R26, R33, 0x1 ;  /* 0x00000001211a781a */ /* 0x000fe20000000200 */
[----:B------:R-:W-:Y:S01]  /*67e0*/  VIADD R28, R28, UR9 ;  /* 0x000000091c1c7c36 */ /* 0x000fe20008000000 */
[----:B------:R-:W-:Y:S01]  /*67f0*/  SHF.R.S32.HI R30, RZ, 0x2, R0 ;  /* 0x00000002ff1e7819 */ /* 0x000fe20000011400 */
[----:B------:R-:W2:Y:S01]  /*6800*/  LDCU.128 UR12, c[0x0][0x390] ;  /* 0x00007200ff0c77ac */ /* 0x000ea20008000c00 */
[----:B------:R-:W-:Y:S01]  /*6810*/  LOP3.LUT R26, R29, 0x840, R26, 0x78, !PT ;  /* 0x000008401d1a7812 */ /* 0x000fe200078e781a */
[----:B------:R-:W-:Y:S01]  /*6820*/  IMAD R25, R25, 0x8, R28 ;  /* 0x0000000819197824 */ /* 0x000fe200078e021c */
[----:B------:R-:W-:Y:S01]  /*6830*/  SGXT R30, R30, 0x1 ;  /* 0x000000011e1e781a */ /* 0x000fe20000000200 */
[----:B------:R-:W3:Y:S01]  /*6840*/  LDCU UR5, c[0x0][0x3b8] ;  /* 0x00007700ff0577ac */ /* 0x000ee20008000800 */
[----:B------:R-:W-:Y:S01]  /*6850*/  LOP3.LUT R27, R27, 0x30, RZ, 0xc0, !PT ;  /* 0x000000301b1b7812 */ /* 0x000fe200078ec0ff */
[----:B------:R-:W-:Y:S01]  /*6860*/  IMAD.IADD R25, R26, 0x1, R25 ;  /* 0x000000011a197824 */ /* 0x000fe200078e0219 */
[----:B------:R-:W-:Y:S01]  /*6870*/  LOP3.LUT R32, R32, 0x400, RZ, 0xc0, !PT ;  /* 0x0000040020207812 */ /* 0x000fe200078ec0ff */
[--C-:B------:R-:W-:Y:S01]  /*6880*/  IMAD.IADD R21, R21, 0x1, R3.reuse ;  /* 0x0000000115157824 */ /* 0x100fe200078e0203 */
[----:B------:R-:W4:Y:S02]  /*6890*/  @!P2 SYNCS.CCTL.IV [UR9+0x8000] ;  /* 0x00800000ff00a9b1 */ /* 0x000f240008000009 */
[----:B----4-:R-:W-:Y:S01]  /*68a0*/  BAR.SYNC.DEFER_BLOCKING 0x0 ;  /* 0x0000000000007b1d */ /* 0x010fe20000010000 */
[----:B------:R-:W-:Y:S01]  /*68b0*/  LOP3.LUT R30, R30, 0x840, RZ, 0xc0, !PT ;  /* 0x000008401e1e7812 */ /* 0x000fe200078ec0ff */
[--C-:B------:R-:W-:Y:S01]  /*68c0*/  IMAD.IADD R22, R22, 0x1, R3.reuse ;  /* 0x0000000116167824 */ /* 0x100fe200078e0203 */
[----:B------:R-:W-:Y:S01]  /*68d0*/  IADD3 R27, PT, PT, R27, UR9, R32 ;  /* 0x000000091b1b7c10 */ /* 0x000fe2000fffe020 */
[----:B------:R-:W-:Y:S01]  /*68e0*/  IMAD.IADD R23, R23, 0x1, R3 ;  /* 0x0000000117177824 */ /* 0x000fe200078e0203 */
[----:B------:R-:W-:Y:S01]  /*68f0*/  LOP3.LUT R31, R30, 0x40, R31, 0x78, !PT ;  /* 0x000000401e1f7812 */ /* 0x000fe200078e781f */
[----:B------:R-:W-:Y:S01]  /*6900*/  IMAD.IADD R24, R24, 0x1, R3 ;  /* 0x0000000118187824 */ /* 0x000fe200078e0203 */
[----:B------:R-:W-:Y:S01]  /*6910*/  LDTM.16dp32bit_t0_t15.x16 R4, tmem[UR10] ;  /* 0x0000000a000479ee */ /* 0x000fe20008a00000 */
[----:B------:R-:W4:Y:S01]  /*6920*/  LDTM.16dp32bit_t16_t31.x16 R4, tmem[UR10+0x10] ;  /* 0x0000100a000479ee */ /* 0x000f220008a20000 */
[----:B--2---:R-:W-:Y:S01]  /*6930*/  ISETP.GE.AND P0, PT, R2, UR14, PT ;  /* 0x0000000e02007c0c */ /* 0x004fe2000bf06270 */
[----:B------:R-:W2:Y:S01]  /*6940*/  @!P2 SYNCS.CCTL.IV [UR9+0x8008] ;  /* 0x00800800ff00a9b1 */ /* 0x000ea20008000009 */
[----:B------:R-:W-:Y:S01]  /*6950*/  NOP ;  /* 0x0000000000007918 */ /* 0x000fe20000000000 */
[----:B----4-:R-:W-:-:S02]  /*6960*/  F2FP.SATFINITE.E4M3.F32.PACK_AB_MERGE_C R4, R5, R4, RZ ;  /* 0x000000040504723e */ /* 0x010fc400048070ff */
[----:B------:R-:W-:Y:S02]  /*6970*/  F2FP.SATFINITE.E4M3.F32.PACK_AB_MERGE_C R12, R13, R12, RZ ;  /* 0x0000000c0d0c723e */ /* 0x000fe400048070ff */
[----:B------:R-:W-:Y:S02]  /*6980*/  F2FP.SATFINITE.E4M3.F32.PACK_AB_MERGE_C R8, R9, R8, RZ ;  /* 0x000000080908723e */ /* 0x000fe400048070ff */
[----:B------:R-:W-:Y:S02]  /*6990*/  LOP3.LUT R9, R4, 0xffff, RZ, 0xc0, !PT ;  /* 0x0000ffff04097812 */ /* 0x000fe400078ec0ff */
[----:B------:R-:W-:Y:S02]  /*69a0*/  LOP3.LUT R13, R12, 0xffff, RZ, 0xc0, !PT ;  /* 0x0000ffff0c0d7812 */ /* 0x000fe400078ec0ff */
[----:B------:R-:W-:Y:S02]  /*69b0*/  LOP3.LUT R8, R8, 0xffff, RZ, 0xc0, !PT ;  /* 0x0000ffff08087812 */ /* 0x000fe400078ec0ff */
[----:B------:R-:W-:-:S02]  /*69c0*/  F2FP.SATFINITE.E4M3.F32.PACK_AB_MERGE_C R6, R7, R6, RZ ;  /* 0x000000060706723e */ /* 0x000fc400048070ff */
[----:B------:R-:W-:Y:S02]  /*69d0*/  F2FP.SATFINITE.E4M3.F32.PACK_AB_MERGE_C R10, R11, R10, RZ ;  /* 0x0000000a0b0a723e */ /* 0x000fe400048070ff */
[----:B------:R-:W-:Y:S02]  /*69e0*/  F2FP.SATFINITE.E4M3.F32.PACK_AB_MERGE_C R14, R15, R14, RZ ;  /* 0x0000000e0f0e723e */ /* 0x000fe400048070ff */
[----:B------:R-:W-:Y:S02]  /*69f0*/  PRMT R4, R13, 0x3340, R0 ;  /* 0x000033400d047816 */ /* 0x000fe40000000000 */
[----:B------:R-:W-:Y:S02]  /*6a00*/  PRMT R5, R9, 0x3340, R8 ;  /* 0x0000334009057816 */ /* 0x000fe40000000008 */
[----:B------:R-:W-:Y:S02]  /*6a10*/  F2FP.SATFINITE.E4M3.F32.PACK_AB_MERGE_C R16, R17, R16, RZ ;  /* 0x000000101110723e */ /* 0x000fe400048070ff */
[----:B------:R-:W-:-:S02]  /*6a20*/  LOP3.LUT R15, R6, 0xffff, RZ, 0xc0, !PT ;  /* 0x0000ffff060f7812 */ /* 0x000fc400078ec0ff */
[----:B------:R-:W-:Y:S02]  /*6a30*/  LOP3.LUT R10, R10, 0xffff, RZ, 0xc0, !PT ;  /* 0x0000ffff0a0a7812 */ /* 0x000fe400078ec0ff */
[----:B------:R-:W-:Y:S02]  /*6a40*/  LOP3.LUT R17, R14, 0xffff, RZ, 0xc0, !PT ;  /* 0x0000ffff0e117812 */ /* 0x000fe400078ec0ff */
[----:B------:R-:W-:Y:S02]  /*6a50*/  PRMT R11, R5, 0x5410, R4 ;  /* 0x00005410050b7816 */ /* 0x000fe40000000004 */
[----:B------:R-:W-:Y:S02]  /*6a60*/  SHF.R.U32.HI R4, RZ, 0x8, R9 ;  /* 0x00000008ff047819 */ /* 0x000fe40000011609 */
[----:B------:R-:W-:Y:S02]  /*6a70*/  SHF.R.U32.HI R6, RZ, 0x8, R8 ;  /* 0x00000008ff067819 */ /* 0x000fe40000011608 */
[----:B------:R-:W-:-:S02]  /*6a80*/  SHF.R.U32.HI R5, RZ, 0x8, R15 ;  /* 0x00000008ff057819 */ /* 0x000fc4000001160f */
[----:B------:R-:W-:Y:S02]  /*6a90*/  SHF.R.U32.HI R7, RZ, 0x8, R10 ;  /* 0x00000008ff077819 */ /* 0x000fe4000001160a */
[----:B------:R-:W-:Y:S02]  /*6aa0*/  SHF.R.U32.HI R8, RZ, 0x8, R13 ;  /* 0x00000008ff087819 */ /* 0x000fe4000001160d */
[----:B------:R-:W-:Y:S02]  /*6ab0*/  SHF.R.U32.HI R9, RZ, 0x8, R17 ;  /* 0x00000008ff097819 */ /* 0x000fe40000011611 */
[----:B------:R-:W-:Y:S02]  /*6ac0*/  LOP3.LUT R13, R4, 0xffff, RZ, 0xc0, !PT ;  /* 0x0000ffff040d7812 */ /* 0x000fe400078ec0ff */
[----:B------:R-:W-:Y:S02]  /*6ad0*/  LOP3.LUT R4, R5, 0xffff, RZ, 0xc0, !PT ;  /* 0x0000ffff05047812 */ /* 0x000fe400078ec0ff */
[----:B------:R-:W-:-:S02]  /*6ae0*/  LOP3.LUT R7, R7, 0xffff, RZ, 0xc0, !PT ;  /* 0x0000ffff07077812 */ /* 0x000fc400078ec0ff */
[----:B------:R-:W-:Y:S02]  /*6af0*/  LOP3.LUT R6, R6, 0xffff, RZ, 0xc0, !PT ;  /* 0x0000ffff06067812 */ /* 0x000fe400078ec0ff */
[----:B------:R-:W-:Y:S02]  /*6b00*/  LOP3.LUT R8, R8, 0xffff, RZ, 0xc0, !PT ;  /* 0x0000ffff08087812 */ /* 0x000fe400078ec0ff */
[----:B------:R-:W-:Y:S02]  /*6b10*/  LOP3.LUT R9, R9, 0xffff, RZ, 0xc0, !PT ;  /* 0x0000ffff09097812 */ /* 0x000fe400078ec0ff */
[----:B------:R-:W-:Y:S02]  /*6b20*/  PRMT R15, R15, 0x3340, R10 ;  /* 0x000033400f0f7816 */ /* 0x000fe4000000000a */
[----:B------:R-:W-:Y:S02]  /*6b30*/  PRMT R7, R4, 0x3340, R7 ;  /* 0x0000334004077816 */ /* 0x000fe40000000007 */
[----:B------:R-:W-:-:S02]  /*6b40*/  F2FP.SATFINITE.E4M3.F32.PACK_AB_MERGE_C R18, R19, R18, RZ ;  /* 0x000000121312723e */ /* 0x000fc400048070ff */
[----:B------:R-:W-:Y:S02]  /*6b50*/  PRMT R10, R17, 0x3340, R0 ;  /* 0x00003340110a7816 */ /* 0x000fe40000000000 */
[----:B------:R-:W-:Y:S02]  /*6b60*/  PRMT R13, R13, 0x3340, R6 ;  /* 0x000033400d0d7816 */ /* 0x000fe40000000006 */
[----:B------:R-:W-:Y:S02]  /*6b70*/  PRMT R8, R8, 0x3340, R1 ;  /* 0x0000334008087816 */ /* 0x000fe40000000001 */
[----:B------:R-:W-:Y:S01]  /*6b80*/  PRMT R4, R9, 0x3340, R0 ;  /* 0x0000334009047816 */ /* 0x000fe20000000000 */
[----:B------:R-:W-:Y:S01]  /*6b90*/  IMAD.SHL.U32 R0, R0, 0x4, RZ ;  /* 0x0000000400007824 */ /* 0x000fe200078e00ff */
[----:B------:R-:W-:Y:S02]  /*6ba0*/  LOP3.LUT R16, R16, 0xffff, RZ, 0xc0, !PT ;  /* 0x0000ffff10107812 */ /* 0x000fe400078ec0ff */
[----:B------:R-:W-:-:S02]  /*6bb0*/  PRMT R15, R15, 0x5410, R10 ;  /* 0x000054100f0f7816 */ /* 0x000fc4000000000a */
[----:B------:R-:W-:Y:S02]  /*6bc0*/  PRMT R9, R13, 0x5410, R8 ;  /* 0x000054100d097816 */ /* 0x000fe40000000008 */
[----:B------:R-:W-:Y:S02]  /*6bd0*/  PRMT R7, R7, 0x5410, R4 ;  /* 0x0000541007077816 */ /* 0x000fe40000000004 */
[----:B------:R-:W-:Y:S02]  /*6be0*/  LOP3.LUT R18, R18, 0xffff, RZ, 0xc0, !PT ;  /* 0x0000ffff12127812 */ /* 0x000fe400078ec0ff */
[--C-:B------:R-:W-:Y:S02]  /*6bf0*/  PRMT R8, R11, 0x4210, R16.reuse ;  /* 0x000042100b087816 */ /* 0x100fe40000000010 */
[----:B------:R-:W-:Y:S02]  /*6c00*/  PRMT R9, R9, 0x5210, R16 ;  /* 0x0000521009097816 */ /* 0x000fe40000000010 */
[--C-:B------:R-:W-:Y:S01]  /*6c10*/  PRMT R10, R15, 0x4210, R18.reuse ;  /* 0x000042100f0a7816 */ /* 0x100fe20000000012 */
[----:B---3--:R-:W-:Y:S01]  /*6c20*/  IMAD R15, R21, UR5, RZ ;  /* 0x00000005150f7c24 */ /* 0x008fe2000f8e02ff */
[----:B------:R-:W-:-:S02]  /*6c30*/  PRMT R11, R7, 0x5210, R18 ;  /* 0x00005210070b7816 */ /* 0x000fc40000000012 */
[----:B------:R-:W-:Y:S02]  /*6c40*/  LOP3.LUT R0, R0, 0x380, RZ, 0xc0, !PT ;  /* 0x0000038000007812 */ /* 0x000fe400078ec0ff */
[----:B------:R-:W-:Y:S01]  /*6c50*/  LOP3.LUT R12, R3, R20, RZ, 0xfc, !PT ;  /* 0x00000014030c7212 */ /* 0x000fe200078efcff */
[----:B--2---:R2:W-:Y:S01]  /*6c60*/  STSM.16.M88.4 [R25], R8 ;  /* 0x0000000819007844 */ /* 0x0045e20000000200 */
[----:B------:R-:W-:Y:S01]  /*6c70*/  IADD3 R4, PT, PT, R31, R27, R0 ;  /* 0x0000001b1f047210 */ /* 0x000fe20007ffe000 */
[----:B-1----:R-:W-:Y:S01]  /*6c80*/  IMAD R0, R2, UR4, RZ ;  /* 0x0000000402007c24 */ /* 0x002fe2000f8e02ff */
[----:B------:R-:W-:Y:S01]  /*6c90*/  BAR.SYNC.DEFER_BLOCKING 0x0 ;  /* 0x0000000000007b1d */ /* 0x000fe20000010000 */
[C---:B------:R-:W-:Y:S01]  /*6ca0*/  IMAD R2, R12.reuse, UR5, RZ ;  /* 0x000000050c027c24 */ /* 0x040fe2000f8e02ff */
[----:B------:R-:W-:Y:S02]  /*6cb0*/  ISETP.LT.AND P4, PT, R12, UR15, !P0 ;  /* 0x0000000f0c007c0c */ /* 0x000fe4000c781270 */
[----:B------:R-:W-:-:S02]  /*6cc0*/  IADD3 R27, P2, PT, R0, UR12, RZ ;  /* 0x0000000c001b7c10 */ /* 0x000fc4000ff5e0ff */
[C-C-:B------:R-:W-:Y:S02]  /*6cd0*/  LOP3.LUT R16, R3.reuse, 0x38, R20.reuse, 0xfe, !PT ;  /* 0x0000003803107812 */ /* 0x140fe400078efe14 */
[C-C-:B------:R-:W-:Y:S02]  /*6ce0*/  LOP3.LUT R18, R3.reuse, 0x34, R20.reuse, 0xfe, !PT ;  /* 0x0000003403127812 */ /* 0x140fe400078efe14 */
[--C-:B--2---:R-:W-:Y:S02]  /*6cf0*/  LOP3.LUT R9, R3, 0x4, R20.reuse, 0xfe, !PT ;  /* 0x0000000403097812 */ /* 0x104fe400078efe14 */
[----:B------:R-:W-:Y:S02]  /*6d00*/  LEA.HI.X.SX32 R25, R0, UR13, 0x1, P2 ;  /* 0x0000000d00197c11 */ /* 0x000fe400090f0eff */
[----:B------:R-:W-:Y:S01]  /*6d10*/  IADD3 R8, P3, PT, R2, R27, RZ ;  /* 0x0000001b02087210 */ /* 0x000fe20007f7e0ff */
[----:B------:R-:W-:Y:S01]  /*6d20*/  IMAD R0, R9, UR5, RZ ;  /* 0x0000000509007c24 */ /* 0x000fe2000f8e02ff */
[----:B------:R-:W-:-:S02]  /*6d30*/  LOP3.LUT R10, R3, 0x8, R20, 0xfe, !PT ;  /* 0x00000008030a7812 */ /* 0x000fc400078efe14 */
[----:B------:R-:W-:Y:S02]  /*6d40*/  ISETP.LT.AND P2, PT, R9, UR15, !P0 ;  /* 0x0000000f09007c0c */ /* 0x000fe4000c741270 */
[----:B------:R-:W-:Y:S01]  /*6d50*/  LEA.HI.X.SX32 R9, R2, R25, 0x1, P3 ;  /* 0x0000001902097211 */ /* 0x000fe200018f0eff */
[C---:B------:R-:W-:Y:S01]  /*6d60*/  IMAD R2, R10.reuse, UR5, RZ ;  /* 0x000000050a027c24 */ /* 0x040fe2000f8e02ff */
[----:B------:R-:W1:Y:S01]  /*6d70*/  LDSM.16.M88.4 R4, [R4] ;  /* 0x000000000404783b */ /* 0x000e620000000200 */
[----:B------:R-:W-:Y:S02]  /*6d80*/  ISETP.LT.AND P3, PT, R10, UR15, !P0 ;  /* 0x0000000f0a007c0c */ /* 0x000fe4000c761270 */
[-C--:B------:R-:W-:Y:S02]  /*6d90*/  IADD3 R10, P6, PT, R0, R27.reuse, RZ ;  /* 0x0000001b000a7210 */ /* 0x080fe40007fde0ff */
[----:B------:R-:W-:Y:S02]  /*6da0*/  IADD3 R12, P5, PT, R2, R27, RZ ;  /* 0x0000001b020c7210 */ /* 0x000fe40007fbe0ff */
[----:B------:R-:W-:-:S02]  /*6db0*/  LEA.HI.X.SX32 R11, R0, R25, 0x1, P6 ;  /* 0x00000019000b7211 */ /* 0x000fc400030f0eff */
[----:B------:R-:W-:Y:S02]  /*6dc0*/  LEA.HI.X.SX32 R13, R2, R25, 0x1, P5 ;  /* 0x00000019020d7211 */ /* 0x000fe400028f0eff */
[----:B------:R-:W-:Y:S02]  /*6dd0*/  IADD3 R14, P6, PT, R15, R27, RZ ;  /* 0x0000001b0f0e7210 */ /* 0x000fe40007fde0ff */
[--C-:B------:R-:W-:Y:S02]  /*6de0*/  LOP3.LUT R0, R3, 0x10, R20.reuse, 0xfe, !PT ;  /* 0x0000001003007812 */ /* 0x100fe400078efe14 */
[----:B------:R-:W-:Y:S02]  /*6df0*/  LEA.HI.X.SX32 R15, R15, R25, 0x1, P6 ;  /* 0x000000190f0f7211 */ /* 0x000fe400030f0eff */
[----:B------:R-:W-:Y:S02]  /*6e00*/  LOP3.LUT R2, R3, 0x14, R20, 0xfe, !PT ;  /* 0x0000001403027812 */ /* 0x000fe400078efe14 */
[----:B------:R-:W-:-:S02]  /*6e10*/  ISETP.LT.AND P6, PT, R22, UR15, !P0 ;  /* 0x0000000f16007c0c */ /* 0x000fc4000c7c1270 */
[C---:B-1----:R-:W-:Y:S02]  /*6e20*/  PRMT R17, R4.reuse, 0x7770, RZ ;  /* 0x0000777004117816 */ /* 0x042fe400000000ff */
[----:B------:R-:W-:-:S03]  /*6e30*/  PRMT R19, R4, 0x7771, RZ ;  /* 0x0000777104137816 */ /* 0x000fc600000000ff */
[----:B------:R1:W-:Y:S01]  /*6e40*/  @P4 STG.E.U8 desc[UR18][R8.64], R17 ;  /* 0x0000001108004986 */ /* 0x0003e2000c101112 */
[----:B------:R-:W-:Y:S02]  /*6e50*/  ISETP.LT.AND P4, PT, R21, UR15, !P0 ;  /* 0x0000000f15007c0c */ /* 0x000fe4000c781270 */
[----:B------:R-:W-:Y:S01]  /*6e60*/  PRMT R21, R4, 0x7772, RZ ;  /* 0x0000777204157816 */ /* 0x000fe200000000ff */
[----:B------:R2:W-:Y:S01]  /*6e70*/  @P2 STG.E.U8 desc[UR18][R10.64], R19 ;  /* 0x000000130a002986 */ /* 0x0005e2000c101112 */
[C---:B------:R-:W-:Y:S01]  /*6e80*/  ISETP.LT.AND P2, PT, R2.reuse, UR15, !P0 ;  /* 0x0000000f02007c0c */ /* 0x040fe2000c741270 */
[----:B------:R-:W-:Y:S02]  /*6e90*/  IMAD R2, R2, UR5, RZ ;  /* 0x0000000502027c24 */ /* 0x000fe4000f8e02ff */
[----:B------:R3:W-:Y:S01]  /*6ea0*/  @P3 STG.E.U8 desc[UR18][R12.64], R21 ;  /* 0x000000150c003986 */ /* 0x0007e2000c101112 */
[C---:B------:R-:W-:Y:S01]  /*6eb0*/  ISETP.LT.AND P3, PT, R0.reuse, UR15, !P0 ;  /* 0x0000000f00007c0c */ /* 0x040fe2000c761270 */
[----:B------:R-:W-:Y:S01]  /*6ec0*/  IMAD R0, R0, UR5, RZ ;  /* 0x0000000500007c24 */ /* 0x000fe2000f8e02ff */
[----:B-1----:R-:W-:-:S02]  /*6ed0*/  PRMT R17, R4, 0x7773, RZ ;  /* 0x0000777304117816 */ /* 0x002fc400000000ff */
[----:B------:R-:W-:Y:S02]  /*6ee0*/  LOP3.LUT R4, R3, 0x18, R20, 0xfe, !PT ;  /* 0x0000001803047812 */ /* 0x000fe400078efe14 */
[----:B--2---:R-:W-:Y:S01]  /*6ef0*/  PRMT R19, R5, 0x7770, RZ ;  /* 0x0000777005137816 */ /* 0x004fe200000000ff */
[----:B------:R1:W-:Y:S01]  /*6f00*/  @P4 STG.E.U8 desc[UR18][R14.64], R17 ;  /* 0x000000110e004986 */ /* 0x0003e2000c101112 */
[-C--:B------:R-:W-:Y:S02]  /*6f10*/  IADD3 R8, P4, PT, R0, R27.reuse, RZ ;  /* 0x0000001b00087210 */ /* 0x080fe40007f9e0ff */
[----:B------:R-:W-:Y:S02]  /*6f20*/  IADD3 R10, P5, PT, R2, R27, RZ ;  /* 0x0000001b020a7210 */ /* 0x000fe40007fbe0ff */
[-C--:B------:R-:W-:Y:S01]  /*6f30*/  LEA.HI.X.SX32 R9, R0, R25.reuse, 0x1, P4 ;  /* 0x0000001900097211 */ /* 0x080fe200020f0eff */
[C---:B------:R-:W-:Y:S01]  /*6f40*/  IMAD R0, R4.reuse, UR5, RZ ;  /* 0x0000000504007c24 */ /* 0x040fe2000f8e02ff */
[----:B------:R-:W-:Y:S01]  /*6f50*/  ISETP.LT.AND P4, PT, R4, UR15, !P0 ;  /* 0x0000000f04007c0c */ /* 0x000fe2000c781270 */
[----:B------:R-:W-:Y:S01]  /*6f60*/  IMAD R4, R22, UR5, RZ ;  /* 0x0000000516047c24 */ /* 0x000fe2000f8e02ff */
[----:B------:R-:W-:Y:S01]  /*6f70*/  LEA.HI.X.SX32 R11, R2, R25, 0x1, P5 ;  /* 0x00000019020b7211 */ /* 0x000fe200028f0eff */
[----:B------:R2:W-:Y:S01]  /*6f80*/  @P3 STG.E.U8 desc[UR18][R8.64], R19 ;  /* 0x0000001308003986 */ /* 0x0005e2000c101112 */
[----:B---3--:R-:W-:-:S02]  /*6f90*/  IADD3 R12, P3, PT, R0, R27, RZ ;  /* 0x0000001b000c7210 */ /* 0x008fc40007f7e0ff */
[C---:B-1----:R-:W-:Y:S02]  /*6fa0*/  PRMT R17, R5.reuse, 0x7771, RZ ;  /* 0x0000777105117816 */ /* 0x042fe400000000ff */
[----:B------:R-:W-:Y:S02]  /*6fb0*/  LEA.HI.X.SX32 R13, R0, R25, 0x1, P3 ;  /* 0x00000019000d7211 */ /* 0x000fe400018f0eff */
[----:B------:R-:W-:Y:S01]  /*6fc0*/  PRMT R21, R5, 0x7772, RZ ;  /* 0x0000777205157816 */ /* 0x000fe200000000ff */
[----:B------:R1:W-:Y:S01]  /*6fd0*/  @P2 STG.E.U8 desc[UR18][R10.64], R17 ;  /* 0x000000110a002986 */ /* 0x0003e2000c101112 */
[C---:B------:R-:W-:Y:S02]  /*6fe0*/  IADD3 R14, P5, PT, R4.reuse, R27, RZ ;  /* 0x0000001b040e7210 */ /* 0x040fe40007fbe0ff */
[----:B------:R-:W-:Y:S01]  /*6ff0*/  LOP3.LUT R0, R3, 0x20, R20, 0xfe, !PT ;  /* 0x0000002003007812 */ /* 0x000fe200078efe14 */
[----:B------:R3:W-:Y:S01]  /*7000*/  @P4 STG.E.U8 desc[UR18][R12.64], R21 ;  /* 0x000000150c004986 */ /* 0x0007e2000c101112 */
[----:B------:R-:W-:-:S02]  /*7010*/  LEA.HI.X.SX32 R15, R4, R25, 0x1, P5 ;  /* 0x00000019040f7211 */ /* 0x000fc400028f0eff */
[----:B--2---:R-:W-:Y:S02]  /*7020*/  PRMT R19, R5, 0x7773, RZ ;  /* 0x0000777305137816 */ /* 0x004fe400000000ff */
[C-C-:B------:R-:W-:Y:S02]  /*7030*/  LOP3.LUT R9, R3.reuse, 0x24, R20.reuse, 0xfe, !PT ;  /* 0x0000002403097812 */ /* 0x140fe400078efe14 */
[C---:B------:R-:W-:Y:S01]  /*7040*/  ISETP.LT.AND P4, PT, R0.reuse, UR15, !P0 ;  /* 0x0000000f00007c0c */ /* 0x040fe2000c781270 */
[----:B------:R-:W-:Y:S01]  /*7050*/  IMAD R0, R0, UR5, RZ ;  /* 0x0000000500007c24 */ /* 0x000fe2000f8e02ff */
[----:B------:R-:W-:Y:S01]  /*7060*/  LOP3.LUT R2, R3, 0x28, R20, 0xfe, !PT ;  /* 0x0000002803027812 */ /* 0x000fe200078efe14 */
[----:B------:R2:W-:Y:S01]  /*7070*/  @P6 STG.E.U8 desc[UR18][R14.64], R19 ;  /* 0x000000130e006986 */ /* 0x0005e2000c101112 */
[C---:B------:R-:W-:Y:S01]  /*7080*/  ISETP.LT.AND P3, PT, R9.reuse, UR15, !P0 ;  /* 0x0000000f09007c0c */ /* 0x040fe2000c761270 */
[----:B------:R-:W-:Y:S01]  /*7090*/  IMAD R9, R9, UR5, RZ ;  /* 0x0000000509097c24 */ /* 0x000fe2000f8e02ff */
[-C--:B------:R-:W-:Y:S01]  /*70a0*/  IADD3 R4, P6, PT, R0, R27.reuse, RZ ;  /* 0x0000001b00047210 */ /* 0x080fe20007fde0ff */
[C---:B-1----:R-:W-:Y:S01]  /*70b0*/  IMAD R10, R2.reuse, UR5, RZ ;  /* 0x00000005020a7c24 */ /* 0x042fe2000f8e02ff */
[----:B------:R-:W-:Y:S01]  /*70c0*/  ISETP.LT.AND P2, PT, R2, UR15, !P0 ;  /* 0x0000000f02007c0c */ /* 0x000fe2000c741270 */
[----:B---3--:R-:W-:Y:S01]  /*70d0*/  IMAD R13, R18, UR5, RZ ;  /* 0x00000005120d7c24 */ /* 0x008fe2000f8e02ff */
[----:B------:R-:W-:-:S02]  /*70e0*/  IADD3 R2, P5, PT, R9, R27, RZ ;  /* 0x0000001b09027210 */ /* 0x000fc40007fbe0ff */
[----:B------:R-:W-:Y:S01]  /*70f0*/  LEA.HI.X.SX32 R5, R0, R25, 0x1, P6 ;  /* 0x0000001900057211 */ /* 0x000fe200030f0eff */
[----:B------:R-:W-:Y:S01]  /*7100*/  IMAD R0, R23, UR5, RZ ;  /* 0x0000000517007c24 */ /* 0x000fe2000f8e02ff */
[----:B------:R-:W-:Y:S01]  /*7110*/  IADD3 R8, P6, PT, R10, R27, RZ ;  /* 0x0000001b0a087210 */ /* 0x000fe20007fde0ff */
[----:B--2---:R-:W-:Y:S01]  /*7120*/  IMAD R14, R16, UR5, RZ ;  /* 0x00000005100e7c24 */ /* 0x004fe2000f8e02ff */
[----:B------:R-:W-:Y:S01]  /*7130*/  LOP3.LUT R12, R3, 0x30, R20, 0xfe, !PT ;  /* 0x00000030030c7812 */ /* 0x000fe200078efe14 */
[----:B------:R-:W-:Y:S01]  /*7140*/  IMAD R15, R24, UR5, RZ ;  /* 0x00000005180f7c24 */ /* 0x000fe2000f8e02ff */
[C---:B------:R-:W-:Y:S02]  /*7150*/  PRMT R17, R6.reuse, 0x7770, RZ ;  /* 0x0000777006117816 */ /* 0x040fe400000000ff */
[-C--:B------:R-:W-:Y:S02]  /*7160*/  LEA.HI.X.SX32 R3, R9, R25.reuse, 0x1, P5 ;  /* 0x0000001909037211 */ /* 0x080fe400028f0eff */
[----:B------:R-:W-:Y:S01]  /*7170*/  PRMT R19, R6, 0x7771, RZ ;  /* 0x0000777106137816 */ /* 0x000fe200000000ff */
[----:B------:R1:W-:Y:S01]  /*7180*/  @P4 STG.E.U8 desc[UR18][R4.64], R17 ;  /* 0x0000001104004986 */ /* 0x0003e2000c101112 */
[----:B------:R-:W-:-:S02]  /*7190*/  LEA.HI.X.SX32 R9, R10, R25, 0x1, P6 ;  /* 0x000000190a097211 */ /* 0x000fc400030f0eff */
[----:B------:R-:W-:Y:S01]  /*71a0*/  PRMT R21, R6, 0x7772, RZ ;  /* 0x0000777206157816 */ /* 0x000fe200000000ff */
[----:B------:R2:W-:Y:S01]  /*71b0*/  @P3 STG.E.U8 desc[UR18][R2.64], R19 ;  /* 0x0000001302003986 */ /* 0x0005e2000c101112 */
[C---:B------:R-:W-:Y:S01]  /*71c0*/  ISETP.LT.AND P4, PT, R12.reuse, UR15, !P0 ;  /* 0x0000000f0c007c0c */ /* 0x040fe2000c781270 */
[----:B------:R-:W-:Y:S01]  /*71d0*/  IMAD R12, R12, UR5, RZ ;  /* 0x000000050c0c7c24 */ /* 0x000fe2000f8e02ff */
[----:B------:R-:W-:Y:S01]  /*71e0*/  ISETP.LT.AND P5, PT, R23, UR15, !P0 ;  /* 0x0000000f17007c0c */ /* 0x000fe2000c7a1270 */
[----:B------:R3:W-:Y:S01]  /*71f0*/  @P2 STG.E.U8 desc[UR18][R8.64], R21 ;  /* 0x0000001508002986 */ /* 0x0007e2000c101112 */
[-C--:B------:R-:W-:Y:S02]  /*7200*/  IADD3 R10, P2, PT, R0, R27.reuse, RZ ;  /* 0x0000001b000a7210 */ /* 0x080fe40007f5e0ff */
[----:B-1----:R-:W-:Y:S02]  /*7210*/  IADD3 R4, P3, PT, R12, R27, RZ ;  /* 0x0000001b0c047210 */ /* 0x002fe40007f7e0ff */
[----:B------:R-:W-:-:S02]  /*7220*/  LEA.HI.X.SX32 R11, R0, R25, 0x1, P2 ;  /* 0x00000019000b7211 */ /* 0x000fc400010f0eff */
[C---:B--2---:R-:W-:Y:S02]  /*7230*/  IADD3 R2, P6, PT, R13.reuse, R27, RZ ;  /* 0x0000001b0d027210 */ /* 0x044fe40007fde0ff */
[----:B------:R-:W-:Y:S02]  /*7240*/  LEA.HI.X.SX32 R5, R12, R25, 0x1, P3 ;  /* 0x000000190c057211 */ /* 0x000fe400018f0eff */
[----:B---3--:R-:W-:Y:S02]  /*7250*/  IADD3 R8, P2, PT, R14, R27, RZ ;  /* 0x0000001b0e087210 */ /* 0x008fe40007f5e0ff */
[----:B------:R-:W-:Y:S02]  /*7260*/  ISETP.LT.AND P3, PT, R18, UR15, !P0 ;  /* 0x0000000f12007c0c */ /* 0x000fe4000c761270 */
[-C--:B------:R-:W-:Y:S02]  /*7270*/  LEA.HI.X.SX32 R3, R13, R25.reuse, 0x1, P6 ;  /* 0x000000190d037211 */ /* 0x080fe400030f0eff */
[----:B------:R-:W-:-:S02]  /*7280*/  LEA.HI.X.SX32 R9, R14, R25, 0x1, P2 ;  /* 0x000000190e097211 */ /* 0x000fc400010f0eff */
[C---:B------:R-:W-:Y:S02]  /*7290*/  IADD3 R12, P6, PT, R15.reuse, R27, RZ ;  /* 0x0000001b0f0c7210 */ /* 0x040fe40007fde0ff */
[----:B------:R-:W-:Y:S02]  /*72a0*/  ISETP.LT.AND P2, PT, R16, UR15, !P0 ;  /* 0x0000000f10007c0c */ /* 0x000fe4000c741270 */
[----:B------:R-:W-:Y:S02]  /*72b0*/  ISETP.LT.AND P0, PT, R24, UR15, !P0 ;  /* 0x0000000f18007c0c */ /* 0x000fe4000c701270 */
[----:B------:R-:W-:Y:S02]  /*72c0*/  LEA.HI.X.SX32 R13, R15, R25, 0x1, P6 ;  /* 0x000000190f0d7211 */ /* 0x000fe400030f0eff */
[----:B------:R-:W-:Y:S02]  /*72d0*/  PRMT R15, R6, 0x7773, RZ ;  /* 0x00007773060f7816 */ /* 0x000fe400000000ff */
[----:B------:R-:W-:-:S02]  /*72e0*/  PRMT R17, R7, 0x7770, RZ ;  /* 0x0000777007117816 */ /* 0x000fc400000000ff */
[C---:B------:R-:W-:Y:S01]  /*72f0*/  PRMT R19, R7.reuse, 0x7771, RZ ;  /* 0x0000777107137816 */ /* 0x040fe200000000ff */
[----:B------:R1:W-:Y:S01]  /*7300*/  @P5 STG.E.U8 desc[UR18][R10.64], R15 ;  /* 0x0000000f0a005986 */ /* 0x0003e2000c101112 */
[C---:B------:R-:W-:Y:S02]  /*7310*/  PRMT R21, R7.reuse, 0x7772, RZ ;  /* 0x0000777207157816 */ /* 0x040fe400000000ff */
[----:B------:R-:W-:Y:S01]  /*7320*/  PRMT R7, R7, 0x7773, RZ ;  /* 0x0000777307077816 */ /* 0x000fe200000000ff */
[----:B------:R1:W-:Y:S04]  /*7330*/  @P4 STG.E.U8 desc[UR18][R4.64], R17 ;  /* 0x0000001104004986 */ /* 0x0003e8000c101112 */
[----:B------:R1:W-:Y:S04]  /*7340*/  @P3 STG.E.U8 desc[UR18][R2.64], R19 ;  /* 0x0000001302003986 */ /* 0x0003e8000c101112 */
[----:B------:R1:W-:Y:S04]  /*7350*/  @P2 STG.E.U8 desc[UR18][R8.64], R21 ;  /* 0x0000001508002986 */ /* 0x0003e8000c101112 */
[----:B------:R1:W-:Y:S01]  /*7360*/  @P0 STG.E.U8 desc[UR18][R12.64], R7 ;  /* 0x000000070c000986 */ /* 0x0003e2000c101112 */
[----:B------:R-:W-:Y:S06]  /*7370*/  BAR.SYNC.DEFER_BLOCKING 0x0 ;  /* 0x0000000000007b1d */ /* 0x000fec0000010000 */
[----:B------:R-:W-:Y:S05]  /*7380*/  @P1 BRA `(.L_x_13) ;  /* 0x0000000000a01947 */ /* 0x000fea0003800000 */
[----:B------:R-:W2:Y:S01]  /*7390*/  S2UR UR5, SR_CgaCtaId ;  /* 0x00000000000579c3 */ /* 0x000ea20000008800 */
[----:B------:R-:W-:Y:S01]  /*73a0*/  NOP ;  /* 0x0000000000007918 */ /* 0x000fe20000000000 */
[----:B------:R-:W-:Y:S01]  /*73b0*/  UMOV UR4, 0x50 ;  /* 0x0000005000047882 */ /* 0x000fe20000000000 */
[----:B------:R-:W-:Y:S02]  /*73c0*/  IMAD.U32 R0, RZ, RZ, UR8 ;  /* 0x00000008ff007e24 */ /* 0x000fe4000f8e00ff */
[----:B-1----:R-:W-:Y:S02]  /*73d0*/  IMAD.MOV.U32 R3, RZ, RZ, 0x3 ;  /* 0x00000003ff037424 */ /* 0x002fe400078e00ff */
[----:B------:R-:W-:Y:S01]  /*73e0*/  IMAD.MOV.U32 R7, RZ, RZ, 0x1 ;  /* 0x00000001ff077424 */ /* 0x000fe200078e00ff */
[----:B------:R-:W-:-:S04]  /*73f0*/  LOP3.LUT R0, R0, 0xffff, RZ, 0xc0, !PT ;  /* 0x0000ffff00007812 */ /* 0x000fc800078ec0ff */
[----:B------:R-:W-:-:S05]  /*7400*/  SHF.R.U32.HI R0, RZ, 0x5, R0 ;  /* 0x00000005ff007819 */ /* 0x000fca0000011600 */
[----:B------:R-:W-:Y:S01]  /*7410*/  VIADD R2, R0, 0x10 ;  /* 0x0000001000027836 */ /* 0x000fe20000000000 */
[----:B------:R-:W-:Y:S01]  /*7420*/  SHF.L.U32 R0, R3, R0, RZ ;  /* 0x0000000003007219 */ /* 0x000fe200000006ff */
[----:B--2---:R-:W-:-:S03]  /*7430*/  ULEA UR6, UR5, UR4, 0x18 ;  /* 0x0000000405067291 */ /* 0x004fc6000f8ec0ff */
[----:B------:R-:W-:-:S04]  /*7440*/  SHF.L.U32 R3, R7, R2, RZ ;  /* 0x0000000207037219 */ /* 0x000fc800000006ff */
[----:B------:R-:W-:Y:S02]  /*7450*/  LOP3.LUT R0, R3, R0, RZ, 0xfc, !PT ;  /* 0x0000000003007212 */ /* 0x000fe400078efcff */
[----:B------:R-:W1:Y:S02]  /*7460*/  LDS R5, [UR6] ;  /* 0x00000006ff057984 */ /* 0x000e640008000800 */
[C---:B------:R-:W-:Y:S02]  /*7470*/  LOP3.LUT R2, R0.reuse, 0xffff, RZ, 0xc0, !PT ;  /* 0x0000ffff00027812 */ /* 0x040fe400078ec0ff */
[----:B-1----:R-:W-:-:S04]  /*7480*/  LOP3.LUT R3, R0, 0xffff, R5, 0x80, !PT ;  /* 0x0000ffff00037812 */ /* 0x002fc800078e8005 */
[----:B------:R-:W-:-:S13]  /*7490*/  ISETP.NE.AND P0, PT, R3, R2, PT ;  /* 0x000000020300720c */ /* 0x000fda0003f05270 */
[----:B------:R-:W-:Y:S05]  /*74a0*/  @P0 BRA `(.L_x_14) ;  /* 0x0000000000500947 */ /* 0x000fea0003800000 */
[----:B------:R-:W-:Y:S02]  /*74b0*/  SHF.R.U32.HI R5, RZ, 0x10, R5 ;  /* 0x00000010ff057819 */ /* 0x000fe40000011605 */
[----:B------:R-:W-:-:S04]  /*74c0*/  SHF.R.U32.HI R2, RZ, 0x10, R0 ;  /* 0x00000010ff027819 */ /* 0x000fc80000011600 */
[----:B------:R-:W-:-:S04]  /*74d0*/  LOP3.LUT R5, R5, R2, RZ, 0xc0, !PT ;  /* 0x0000000205057212 */ /* 0x000fc800078ec0ff */
[----:B------:R-:W-:-:S13]  /*74e0*/  ISETP.NE.AND P0, PT, R5, R2, PT ;  /* 0x000000020500720c */ /* 0x000fda0003f05270 */
[----:B------:R-:W-:Y:S05]  /*74f0*/  @P0 BRA `(.L_x_15) ;  /* 0x0000000000300947 */ /* 0x000fea0003800000 */
[----:B------:R-:W-:Y:S01]  /*7500*/  R2UR UR4, R0 ;  /* 0x00000000000472ca */ /* 0x000fe200000e0000 */
[----:B------:R-:W-:Y:S01]  /*7510*/  VOTEU.ANY UR5, UPT, PT ;  /* 0x0000000000057886 */ /* 0x000fe200038e0100 */
[----:B------:R-:W1:Y:S01]  /*7520*/  S2R R0, SR_LANEID ;  /* 0x0000000000007919 */ /* 0x000e620000000000 */
[----:B------:R-:W-:-:S10]  /*7530*/  UFLO.U32 UR5, UR5 ;  /* 0x00000005000572bd */ /* 0x000fd400080e0000 */
[----:B------:R-:W-:-:S06]  /*7540*/  ULOP3.LUT UR4, URZ, UR4, URZ, 0x33, !UPT ;  /* 0x00000004ff047292 */ /* 0x000fcc000f8e33ff */
[----:B------:R-:W-:-:S04]  /*7550*/  IMAD.U32 R2, RZ, RZ, UR4 ;  /* 0x00000004ff027e24 */ /* 0x000fc8000f8e00ff */
[----:B------:R-:W2:Y:S02]  /*7560*/  REDUX UR7, R2 ;  /* 0x00000000020773c4 */ /* 0x000ea40000000000 */
[----:B------:R3:W-:Y:S01]  /*7570*/  UTCATOMSWS.AND URZ, UR4 ;  /* 0x0000000400ff79e3 */ /* 0x0007e20008000000 */
[----:B-1----:R-:W-:Y:S01]  /*7580*/  ISETP.EQ.U32.AND P0, PT, R0, UR5, PT ;  /* 0x0000000500007c0c */ /* 0x002fe2000bf02070 */
[----:B--2---:R-:W-:-:S12]  /*7590*/  IMAD.U32 R0, RZ, RZ, UR7 ;  /* 0x00000007ff007e24 */ /* 0x004fd8000f8e00ff */
[----:B------:R3:W-:Y:S01]  /*75a0*/  @P0 ATOMS.AND RZ, [UR6], R0 ;  /* 0x00000000ffff098c */ /* 0x0007e2000a800006 */
[----:B------:R-:W-:Y:S05]  /*75b0*/  BRA `(.L_x_13) ;  /* 0x0000000000147947 */ /* 0x000fea0003800000 */
.L_x_15:
[----:B------:R-:W-:-:S07]  /*75c0*/  MOV R2, 0x75e0 ;  /* 0x000075e000027802 */ /* 0x000fce0000000f00 */
[----:B0-----:R-:W-:Y:S05]  /*75d0*/  CALL.REL.NOINC `($__internal_0_$__cuda_sm10x_tcgen05_guardrail_trap_col_being_dealloced_not_returned_by_alloc) ;  /* 0x00000000002c7944 */ /* 0x001fea0003c00000 */
[----:B------:R-:W-:Y:S05]  /*75e0*/  BRA `(.L_x_13) ;  /* 0x0000000000087947 */ /* 0x000fea0003800000 */
.L_x_14:
[----:B------:R-:W-:-:S07]  /*75f0*/  MOV R2, 0x7610 ;  /* 0x0000761000027802 */ /* 0x000fce0000000f00 */
[----:B0-----:R-:W-:Y:S05]  /*7600*/  CALL.REL.NOINC `($__internal_2_$__cuda_sm10x_tcgen05_guardrail_trap_unallocated_columns_being_dealloced) ;  /* 0x0000000000387944 */ /* 0x001fea0003c00000 */
.L_x_13:
[----:B------:R-:W-:Y:S01]  /*7610*/  NOP ;  /* 0x0000000000007918 */ /* 0x000fe20000000000 */
[----:B---3--:R-:W-:Y:S05]  /*7620*/  EXIT ;  /* 0x000000000000794d */ /* 0x008fea0003800000 */
.L_x_8:
[----:B------:R-:W0:Y:S02]  /*7630*/  SYNCS.PHASECHK.TRANS64.TRYWAIT P4, [UR6], R128 ;  /* 0x00000080ff0075a7 */ /* 0x000e240008081106 */
[----:B0-----:R-:W-:Y:S05]  /*7640*/  @!P4 BRA `(.L_x_8) ;  /* 0xfffffffc00f8c947 */ /* 0x001fea000383ffff */
[----:B------:R-:W-:Y:S05]  /*7650*/  BRA `(.L_x_16) ;  /* 0xffffffd800f87947 */ /* 0x000fea000383ffff */
.L_x_12:
[----:B------:R-:W1:Y:S02]  /*7660*/  SYNCS.PHASECHK.TRANS64.TRYWAIT P0, [UR6], R4 ;  /* 0x00000004ff0075a7 */ /* 0x000e640008001106 */
[----:B-1----:R-:W-:Y:S05]  /*7670*/  @!P0 BRA `(.L_x_12) ;  /* 0xfffffffc00f88947 */ /* 0x002fea000383ffff */
[----:B------:R-:W-:Y:S05]  /*7680*/  BRA `(.L_x_11) ;  /* 0xfffffff000207947 */ /* 0x000fea000383ffff */
        .weak           $__internal_0_$__cuda_sm10x_tcgen05_guardrail_trap_col_being_dealloced_not_returned_by_alloc
        .type           $__internal_0_$__cuda_sm10x_tcgen05_guardrail_trap_col_being_dealloced_not_returned_by_alloc,@function
        .size           $__internal_0_$__cuda_sm10x_tcgen05_guardrail_trap_col_being_dealloced_not_returned_by_alloc,($__internal_1_$__cuda_sm10x_tcgen05_guardrail_trap_phase_invalid_during_alloc - $__internal_0_$__cuda_sm10x_tcgen05_guardrail_trap_col_being_dealloced_not_returned_by_alloc)
$__internal_0_$__cuda_sm10x_tcgen05_guardrail_trap_col_being_dealloced_not_returned_by_alloc:
[----:B------:R-:W-:Y:S05]  /*7690*/  BPT.TRAP 0x1 ;  /* 0x000000040000795c */ /* 0x000fea0000300000 */
[----:B------:R-:W-:-:S04]  /*76a0*/  IMAD.MOV.U32 R3, RZ, RZ, 0x0 ;  /* 0x00000000ff037424 */ /* 0x000fc800078e00ff */
[----:B------:R-:W-:Y:S05]  /*76b0*/  RET.REL.NODEC R2 `(matmul_kernel) ;  /* 0xffffff8802507950 */ /* 0x000fea0003c3ffff */
        .weak           $__internal_1_$__cuda_sm10x_tcgen05_guardrail_trap_phase_invalid_during_alloc
        .type           $__internal_1_$__cuda_sm10x_tcgen05_guardrail_trap_phase_invalid_during_alloc,@function
        .size           $__internal_1_$__cuda_sm10x_tcgen05_guardrail_trap_phase_invalid_during_alloc,($__internal_2_$__cuda_sm10x_tcgen05_guardrail_trap_unallocated_columns_being_dealloced - $__internal_1_$__cuda_sm10x_tcgen05_guardrail_trap_phase_invalid_during_alloc)
$__internal_1_$__cuda_sm10x_tcgen05_guardrail_trap_phase_invalid_during_alloc:
[----:B------:R-:W-:Y:S05]  /*76c0*/  BPT.TRAP 0x1 ;  /* 0x000000040000795c */ /* 0x000fea0000300000 */
[----:B------:R-:W-:-:S04]  /*76d0*/  IMAD.MOV.U32 R3, RZ, RZ, 0x0 ;  /* 0x00000000ff037424 */ /* 0x000fc800078e00ff */
[----:B------:R-:W-:Y:S05]  /*76e0*/  RET.REL.NODEC R2 `(matmul_kernel) ;  /* 0xffffff8802447950 */ /* 0x000fea0003c3ffff */
        .weak           $__internal_2_$__cuda_sm10x_tcgen05_guardrail_trap_unallocated_columns_being_dealloced
        .type           $__internal_2_$__cuda_sm10x_tcgen05_guardrail_trap_unallocated_columns_being_dealloced,@function
        .size           $__internal_2_$__cuda_sm10x_tcgen05_guardrail_trap_unallocated_columns_being_dealloced,(.L_x_20 - $__internal_2_$__cuda_sm10x_tcgen05_guardrail_trap_unallocated_columns_being_dealloced)
$__internal_2_$__cuda_sm10x_tcgen05_guardrail_trap_unallocated_columns_being_dealloced:
[----:B------:R-:W-:Y:S05]  /*76f0*/  BPT.TRAP 0x1 ;  /* 0x000000040000795c */ /* 0x000fea0000300000 */
[----:B------:R-:W-:-:S04]  /*7700*/  IMAD.MOV.U32 R3, RZ, RZ, 0x0 ;  /* 0x00000000ff037424 */ /* 0x000fc800078e00ff */
[----:B------:R-:W-:Y:S05]  /*7710*/  RET.REL.NODEC R2 `(matmul_kernel) ;  /* 0xffffff8802387950 */ /* 0x000fea0003c3ffff */
.L_x_17:
[----:B------:R-:W-:-:S00]  /*7720*/  BRA `(.L_x_17) ;  /* 0xfffffffc00fc7947 */ /* 0x000fc0000383ffff */
[----:B------:R-:W-:-:S00]  /*7730*/  NOP ;  /* 0x0000000000007918 */ /* 0x000fc00000000000 */
        /* <DEDUP_REMOVED lines=12> */
.L_x_20:


//--------------------- .nv.shared.matmul_kernel  --------------------------
	.section	.nv.shared.matmul_kernel,"aw",@nobits
	.sectionflags	@""
	.align	16
	.zero		1024


//--------------------- .nv.shared.reserved.0     --------------------------
	.section	.nv.shared.reserved.0,"aw",@nobits
	.align	8
	.weak		__nv_reservedSMEM_offset_0_alias
	.size		__nv_reservedSMEM_offset_0_alias, 0, 64
	.other		__nv_reservedSMEM_offset_0_alias,@"STO_CUDA_RESERVED_SHARED STV_DEFAULT"
__nv_reservedSMEM_offset_0_alias:
	.zero		0
.nv.shared.reserved.0:
	.zero		64
	.weak		__nv_reservedSMEM_allocation_phase
	.type		__nv_reservedSMEM_allocation_phase,@object
	.size		__nv_reservedSMEM_allocation_phase,(.L_0 - __nv_reservedSMEM_allocation_phase)
__nv_reservedSMEM_allocation_phase:
	.zero		1
.L_0:
	.zero		7
	.weak		__nv_reservedSMEM_devtool_atexit_pc
	.type		__nv_reservedSMEM_devtool_atexit_pc,@object
	.size		__nv_reservedSMEM_devtool_atexit_pc,(__nv_reservedSMEM_allocation_mask - __nv_reservedSMEM_devtool_atexit_pc)
__nv_reservedSMEM_devtool_atexit_pc:
	.zero		8
	.weak		__nv_reservedSMEM_allocation_mask
	.type		__nv_reservedSMEM_allocation_mask,@object
	.size		__nv_reservedSMEM_allocation_mask,(.L_2 - __nv_reservedSMEM_allocation_mask)
__nv_reservedSMEM_allocation_mask:
	.zero		4
.L_2:


//--------------------- .nv.constant0.matmul_kernel --------------------------
	.section	.nv.constant0.matmul_kernel,"a",@progbits
	.sectionflags	@""
	.align	4
.nv.constant0.matmul_kernel:
	.zero		976


//--------------------- SYMBOLS --------------------------

	.type		.nv.reservedSmem.offset0,@object
	.size		.nv.reservedSmem.offset0,0x4
	.type		.nv.reservedSmem.cap,@object
	.size		.nv.reservedSmem.cap,0x4
